// auto-generated by cutlass_sweep.gemm — config: {"arch": "sm_100", "cluster_m": 4, "cluster_n": 4, "dtype": "e4m3", "dtype_b": "e4m3", "layout": "nt", "stages": 0, "tile_k": 128, "tile_m": 64, "tile_n": 128}
#include "cutlass/cutlass.h"
#include "cutlass/gemm/collective/collective_builder.hpp"
#include "cutlass/gemm/device/gemm_universal_adapter.h"
#include "cutlass/gemm/kernel/gemm_universal.hpp"
#include "cutlass/epilogue/collective/collective_builder.hpp"

using ElemA = cutlass::float_e4m3_t;
using ElemB = cutlass::float_e4m3_t;
using ElemCD = cutlass::float_e4m3_t;
using Acc  = float;
using TileShape    = cute::Shape<cute::_64, cute::_128, cute::_128>;
using ClusterShape = cute::Shape<cute::_4, cute::_4, cute::_1>;

using CollectiveEpilogue = typename cutlass::epilogue::collective::CollectiveBuilder<
    cutlass::arch::Sm100, cutlass::arch::OpClassTensorOp,
    TileShape, ClusterShape,
    cutlass::epilogue::collective::EpilogueTileAuto,
    Acc, Acc,
    ElemCD, cutlass::layout::RowMajor, 128 / cutlass::sizeof_bits<ElemCD>::value,
    ElemCD, cutlass::layout::RowMajor, 128 / cutlass::sizeof_bits<ElemCD>::value,
    cutlass::epilogue::collective::EpilogueScheduleAuto
  >::CollectiveOp;

using CollectiveMainloop = typename cutlass::gemm::collective::CollectiveBuilder<
    cutlass::arch::Sm100, cutlass::arch::OpClassTensorOp,
    ElemA, cutlass::layout::RowMajor, 128 / cutlass::sizeof_bits<ElemA>::value,
    ElemB, cutlass::layout::ColumnMajor, 128 / cutlass::sizeof_bits<ElemB>::value,
    Acc,
    TileShape, ClusterShape,
    cutlass::gemm::collective::StageCountAutoCarveout<static_cast<int>(sizeof(typename CollectiveEpilogue::SharedStorage))>,
    cutlass::gemm::collective::KernelScheduleAuto
  >::CollectiveOp;

using GemmKernel = cutlass::gemm::kernel::GemmUniversal<
    cute::Shape<int,int,int,int>,
    CollectiveMainloop,
    CollectiveEpilogue
>;
using Gemm = cutlass::gemm::device::GemmUniversalAdapter<GemmKernel>;

// Force the device kernel symbol into the cubin without needing a host main.
auto* _anchor = &cutlass::device_kernel<GemmKernel>;


// ===== COMPILED SASS (sm_100a) =====

	.target	sm_100a

	.elftype	@"ET_EXEC"


//--------------------- .note.nv.tkinfo           --------------------------
	.section	.note.nv.tkinfo,"",@"SHT_NOTE"
	.sectionflags	@"SHF_NOTE_NV_TKINFO"
	.tkinfo
        /*0018*/ 	.word	0x00000002
        /*0030*/ 	.string	""
        /*0030*/ 	.string	"ptxas"
        /*0030*/ 	.string	"Cuda compilation tools, release 13.0, V13.0.88"
        /*0030*/ 	.string	"Build cuda_13.0.r13.0/compiler.36424714_0"
        /*0030*/ 	.string	"-arch sm_100a -m 64 "



//--------------------- .note.nv.cuinfo           --------------------------
	.section	.note.nv.cuinfo,"",@"SHT_NOTE"
	.sectionflags	@"SHF_NOTE_NV_CUINFO"
        /*0018*/ 	.short	0x0002
        /*001a*/ 	.short	0x0064
        /*001c*/ 	.short	0x0082
	.zero		2


//--------------------- .nv.info                  --------------------------
	.section	.nv.info,"",@"SHT_CUDA_INFO"
	.align	4


	//----- nvinfo : EIATTR_REGCOUNT
	.align		4
        /*0000*/ 	.byte	0x04, 0x2f
        /*0002*/ 	.short	(.L_19 - .L_18)
	.align		4
.L_18:
        /*0004*/ 	.word	index@(_ZN7cutlass13device_kernelINS_4gemm6kernel13GemmUniversalIN4cute5tupleIJiiiiEEENS1_10collective13CollectiveMmaINS1_35MainloopSm100TmaUmmaWarpSpecializedILi8ELi2ELi4ENS5_IJNS4_1CILi4EEESB_NSA_ILi1EEEEEEEENS5_IJNSA_ILi64EEENSA_ILi128EEESG_EEENS_12float_e4m3_tENS5_IJlSC_lEEESI_SJ_NS4_8TiledMMAINS4_8MMA_AtomIJNS4_10MMA_TraitsINS4_19SM100_MMA_F8F6F4_SSEJSI_SI_fSF_SG_NS4_17integral_constantINS4_4UMMA5MajorELSQ_0EEESR_NSO_INSP_7ScaleInELSS_0EEEST_EEEEEENS4_6LayoutINS5_IJSC_SC_SC_EEENS5_IJNSA_ILi0EEESY_SY_EEEEENS5_IJNS4_10UnderscoreES11_S11_EEEEENS4_23SM90_TMA_LOAD_MULTICASTENS4_14ComposedLayoutINS4_7SwizzleILi3ELi4ELi3EEENS4_18smem_ptr_flag_bitsILi8EEENSW_INS5_IJNSA_ILi8EEESG_EEENS5_IJSG_SC_EEEEEEEvNS4_8identityES14_S1E_vS1F_EENS_8epilogue10collective18CollectiveEpilogueINS1H_23Sm100TmaWarpSpecializedILi2ELi2ELi32ELb0ELb0EEEJSH_NS5_IJNSW_ISF_SC_EES1M_EEESI_SJ_SI_SJ_NS1H_6fusion15FusionCallbacksIS1L_NS1O_17LinearCombinationISI_fSI_fLNS_15FloatRoundStyleE2EEESH_S1N_JEEENS4_5SM1004TMEM4LOAD26SM100_TMEM_LOAD_16dp32b32xENS4_13SM90_TMA_LOADENS15_INS16_ILi2ELi4ELi3EEES19_NSW_INS5_IJS1A_SF_EEENS5_IJSF_SC_EEEEEEENS4_39AutoVectorizingCopyWithAssumedAlignmentILi128EEENS4_14SM90_TMA_STOREES23_S25_S25_EEEvvEEEEvNT_6ParamsE)
        /*0008*/ 	.word	0x00000075


	//----- nvinfo : EIATTR_FRAME_SIZE
	.align		4
.L_19:
        /*000c*/ 	.byte	0x04, 0x11
        /*000e*/ 	.short	(.L_21 - .L_20)
	.align		4
.L_20:
        /*0010*/ 	.word	index@($__internal_2_$__cuda_sm10x_tcgen05_guardrail_trap_unallocated_columns_being_dealloced)
        /*0014*/ 	.word	0x00000000


	//----- nvinfo : EIATTR_FRAME_SIZE
	.align		4
.L_21:
        /*0018*/ 	.byte	0x04, 0x11
        /*001a*/ 	.short	(.L_23 - .L_22)
	.align		4
.L_22:
        /*001c*/ 	.word	index@($__internal_1_$__cuda_sm10x_tcgen05_guardrail_trap_phase_invalid_during_alloc)
        /*0020*/ 	.word	0x00000000


	//----- nvinfo : EIATTR_FRAME_SIZE
	.align		4
.L_23:
        /*0024*/ 	.byte	0x04, 0x11
        /*0026*/ 	.short	(.L_25 - .L_24)
	.align		4
.L_24:
        /*0028*/ 	.word	index@($__internal_0_$__cuda_sm10x_tcgen05_guardrail_trap_col_being_dealloced_not_returned_by_alloc)
        /*002c*/ 	.word	0x00000000


	//----- nvinfo : EIATTR_FRAME_SIZE
	.align		4
.L_25:
        /*0030*/ 	.byte	0x04, 0x11
        /*0032*/ 	.short	(.L_27 - .L_26)
	.align		4
.L_26:
        /*0034*/ 	.word	index@(_ZN7cutlass13device_kernelINS_4gemm6kernel13GemmUniversalIN4cute5tupleIJiiiiEEENS1_10collective13CollectiveMmaINS1_35MainloopSm100TmaUmmaWarpSpecializedILi8ELi2ELi4ENS5_IJNS4_1CILi4EEESB_NSA_ILi1EEEEEEEENS5_IJNSA_ILi64EEENSA_ILi128EEESG_EEENS_12float_e4m3_tENS5_IJlSC_lEEESI_SJ_NS4_8TiledMMAINS4_8MMA_AtomIJNS4_10MMA_TraitsINS4_19SM100_MMA_F8F6F4_SSEJSI_SI_fSF_SG_NS4_17integral_constantINS4_4UMMA5MajorELSQ_0EEESR_NSO_INSP_7ScaleInELSS_0EEEST_EEEEEENS4_6LayoutINS5_IJSC_SC_SC_EEENS5_IJNSA_ILi0EEESY_SY_EEEEENS5_IJNS4_10UnderscoreES11_S11_EEEEENS4_23SM90_TMA_LOAD_MULTICASTENS4_14ComposedLayoutINS4_7SwizzleILi3ELi4ELi3EEENS4_18smem_ptr_flag_bitsILi8EEENSW_INS5_IJNSA_ILi8EEESG_EEENS5_IJSG_SC_EEEEEEEvNS4_8identityES14_S1E_vS1F_EENS_8epilogue10collective18CollectiveEpilogueINS1H_23Sm100TmaWarpSpecializedILi2ELi2ELi32ELb0ELb0EEEJSH_NS5_IJNSW_ISF_SC_EES1M_EEESI_SJ_SI_SJ_NS1H_6fusion15FusionCallbacksIS1L_NS1O_17LinearCombinationISI_fSI_fLNS_15FloatRoundStyleE2EEESH_S1N_JEEENS4_5SM1004TMEM4LOAD26SM100_TMEM_LOAD_16dp32b32xENS4_13SM90_TMA_LOADENS15_INS16_ILi2ELi4ELi3EEES19_NSW_INS5_IJS1A_SF_EEENS5_IJSF_SC_EEEEEEENS4_39AutoVectorizingCopyWithAssumedAlignmentILi128EEENS4_14SM90_TMA_STOREES23_S25_S25_EEEvvEEEEvNT_6ParamsE)
        /*0038*/ 	.word	0x00000000


	//----- nvinfo : EIATTR_MIN_STACK_SIZE
	.align		4
.L_27:
        /*003c*/ 	.byte	0x04, 0x12
        /*003e*/ 	.short	(.L_29 - .L_28)
	.align		4
.L_28:
        /*0040*/ 	.word	index@(_ZN7cutlass13device_kernelINS_4gemm6kernel13GemmUniversalIN4cute5tupleIJiiiiEEENS1_10collective13CollectiveMmaINS1_35MainloopSm100TmaUmmaWarpSpecializedILi8ELi2ELi4ENS5_IJNS4_1CILi4EEESB_NSA_ILi1EEEEEEEENS5_IJNSA_ILi64EEENSA_ILi128EEESG_EEENS_12float_e4m3_tENS5_IJlSC_lEEESI_SJ_NS4_8TiledMMAINS4_8MMA_AtomIJNS4_10MMA_TraitsINS4_19SM100_MMA_F8F6F4_SSEJSI_SI_fSF_SG_NS4_17integral_constantINS4_4UMMA5MajorELSQ_0EEESR_NSO_INSP_7ScaleInELSS_0EEEST_EEEEEENS4_6LayoutINS5_IJSC_SC_SC_EEENS5_IJNSA_ILi0EEESY_SY_EEEEENS5_IJNS4_10UnderscoreES11_S11_EEEEENS4_23SM90_TMA_LOAD_MULTICASTENS4_14ComposedLayoutINS4_7SwizzleILi3ELi4ELi3EEENS4_18smem_ptr_flag_bitsILi8EEENSW_INS5_IJNSA_ILi8EEESG_EEENS5_IJSG_SC_EEEEEEEvNS4_8identityES14_S1E_vS1F_EENS_8epilogue10collective18CollectiveEpilogueINS1H_23Sm100TmaWarpSpecializedILi2ELi2ELi32ELb0ELb0EEEJSH_NS5_IJNSW_ISF_SC_EES1M_EEESI_SJ_SI_SJ_NS1H_6fusion15FusionCallbacksIS1L_NS1O_17LinearCombinationISI_fSI_fLNS_15FloatRoundStyleE2EEESH_S1N_JEEENS4_5SM1004TMEM4LOAD26SM100_TMEM_LOAD_16dp32b32xENS4_13SM90_TMA_LOADENS15_INS16_ILi2ELi4ELi3EEES19_NSW_INS5_IJS1A_SF_EEENS5_IJSF_SC_EEEEEEENS4_39AutoVectorizingCopyWithAssumedAlignmentILi128EEENS4_14SM90_TMA_STOREES23_S25_S25_EEEvvEEEEvNT_6ParamsE)
        /*0044*/ 	.word	0x00000000
.L_29:


//--------------------- .nv.compat                --------------------------
	.section	.nv.compat,"",@"SHT_CUDA_COMPAT_INFO"
	.align	4
        /*0000*/ 	.byte	0x02, 0x09, 0x01, 0x00, 0x02, 0x02, 0x02, 0x00, 0x02, 0x05, 0x05, 0x00, 0x03, 0x07, 0x01, 0x01
        /*0010*/ 	.byte	0x02, 0x03, 0x01, 0x00, 0x02, 0x06, 0x01, 0x00, 0x04, 0x0b, 0x08, 0x00, 0x09, 0x00, 0x00, 0x00
        /*0020*/ 	.byte	0x00, 0x00, 0x00, 0x00


//--------------------- .nv.info._ZN7cutlass13device_kernelINS_4gemm6kernel13GemmUniversalIN4cute5tupleIJiiiiEEENS1_10collective13CollectiveMmaINS1_35MainloopSm100TmaUmmaWarpSpecializedILi8ELi2ELi4ENS5_IJNS4_1CILi4EEESB_NSA_ILi1EEEEEEEENS5_IJNSA_ILi64EEENSA_ILi128EEESG_EEENS_12float_e4m3_tENS5_IJlSC_lEEESI_SJ_NS4_8TiledMMAINS4_8MMA_AtomIJNS4_10MMA_TraitsINS4_19SM100_MMA_F8F6F4_SSEJSI_SI_fSF_SG_NS4_17integral_constantINS4_4UMMA5MajorELSQ_0EEESR_NSO_INSP_7ScaleInELSS_0EEEST_EEEEEENS4_6LayoutINS5_IJSC_SC_SC_EEENS5_IJNSA_ILi0EEESY_SY_EEEEENS5_IJNS4_10UnderscoreES11_S11_EEEEENS4_23SM90_TMA_LOAD_MULTICASTENS4_14ComposedLayoutINS4_7SwizzleILi3ELi4ELi3EEENS4_18smem_ptr_flag_bitsILi8EEENSW_INS5_IJNSA_ILi8EEESG_EEENS5_IJSG_SC_EEEEEEEvNS4_8identityES14_S1E_vS1F_EENS_8epilogue10collective18CollectiveEpilogueINS1H_23Sm100TmaWarpSpecializedILi2ELi2ELi32ELb0ELb0EEEJSH_NS5_IJNSW_ISF_SC_EES1M_EEESI_SJ_SI_SJ_NS1H_6fusion15FusionCallbacksIS1L_NS1O_17LinearCombinationISI_fSI_fLNS_15FloatRoundStyleE2EEESH_S1N_JEEENS4_5SM1004TMEM4LOAD26SM100_TMEM_LOAD_16dp32b32xENS4_13SM90_TMA_LOADENS15_INS16_ILi2ELi4ELi3EEES19_NSW_INS5_IJS1A_SF_EEENS5_IJSF_SC_EEEEEEENS4_39AutoVectorizingCopyWithAssumedAlignmentILi128EEENS4_14SM90_TMA_STOREES23_S25_S25_EEEvvEEEEvNT_6ParamsE --------------------------
	.section	.nv.info._ZN7cutlass13device_kernelINS_4gemm6kernel13GemmUniversalIN4cute5tupleIJiiiiEEENS1_10collective13CollectiveMmaINS1_35MainloopSm100TmaUmmaWarpSpecializedILi8ELi2ELi4ENS5_IJNS4_1CILi4EEESB_NSA_ILi1EEEEEEEENS5_IJNSA_ILi64EEENSA_ILi128EEESG_EEENS_12float_e4m3_tENS5_IJlSC_lEEESI_SJ_NS4_8TiledMMAINS4_8MMA_AtomIJNS4_10MMA_TraitsINS4_19SM100_MMA_F8F6F4_SSEJSI_SI_fSF_SG_NS4_17integral_constantINS4_4UMMA5MajorELSQ_0EEESR_NSO_INSP_7ScaleInELSS_0EEEST_EEEEEENS4_6LayoutINS5_IJSC_SC_SC_EEENS5_IJNSA_ILi0EEESY_SY_EEEEENS5_IJNS4_10UnderscoreES11_S11_EEEEENS4_23SM90_TMA_LOAD_MULTICASTENS4_14ComposedLayoutINS4_7SwizzleILi3ELi4ELi3EEENS4_18smem_ptr_flag_bitsILi8EEENSW_INS5_IJNSA_ILi8EEESG_EEENS5_IJSG_SC_EEEEEEEvNS4_8identityES14_S1E_vS1F_EENS_8epilogue10collective18CollectiveEpilogueINS1H_23Sm100TmaWarpSpecializedILi2ELi2ELi32ELb0ELb0EEEJSH_NS5_IJNSW_ISF_SC_EES1M_EEESI_SJ_SI_SJ_NS1H_6fusion15FusionCallbacksIS1L_NS1O_17LinearCombinationISI_fSI_fLNS_15FloatRoundStyleE2EEESH_S1N_JEEENS4_5SM1004TMEM4LOAD26SM100_TMEM_LOAD_16dp32b32xENS4_13SM90_TMA_LOADENS15_INS16_ILi2ELi4ELi3EEES19_NSW_INS5_IJS1A_SF_EEENS5_IJSF_SC_EEEEEEENS4_39AutoVectorizingCopyWithAssumedAlignmentILi128EEENS4_14SM90_TMA_STOREES23_S25_S25_EEEvvEEEEvNT_6ParamsE,"",@"SHT_CUDA_INFO"
	.sectionflags	@""
	.align	4


	//----- nvinfo : EIATTR_CUDA_API_VERSION
	.align		4
        /*0000*/ 	.byte	0x04, 0x37
        /*0002*/ 	.short	(.L_31 - .L_30)
.L_30:
        /*0004*/ 	.word	0x00000082


	//----- nvinfo : EIATTR_KPARAM_INFO
	.align		4
.L_31:
        /*0008*/ 	.byte	0x04, 0x17
        /*000a*/ 	.short	(.L_33 - .L_32)
.L_32:
        /*000c*/ 	.word	0x00000000
        /*0010*/ 	.short	0x0000
        /*0012*/ 	.short	0x0000
        /*0014*/ 	.byte	0x00, 0xf0, 0x01, 0x20


	//----- nvinfo : EIATTR_AT_ENTRY_FRAGMENTS
	.align		4
.L_33:
        /*0018*/ 	.byte	0x04, 0x4f
        /*001a*/ 	.short	(.L_35 - .L_34)


	//   ....[0]....
.L_34:
        /*001c*/ 	.word	0x00000006


	//----- nvinfo : EIATTR_RESERVED_SMEM_USED
	.align		4
.L_35:
        /*0020*/ 	.byte	0x01, 0x41
	.zero		2


	//----- nvinfo : EIATTR_SPARSE_MMA_MASK
	.align		4
        /*0024*/ 	.byte	0x03, 0x50
        /*0026*/ 	.short	0x0000


	//----- nvinfo : EIATTR_TCGEN05_1CTA_USED
	.align		4
        /*0028*/ 	.byte	0x01, 0x51
	.zero		2


	//----- nvinfo : EIATTR_MAXREG_COUNT
	.align		4
        /*002c*/ 	.byte	0x03, 0x1b
        /*002e*/ 	.short	0x00ff


	//----- nvinfo : EIATTR_NUM_BARRIERS
	.align		4
        /*0030*/ 	.byte	0x02, 0x4c
        /*0032*/ 	.byte	0x07
	.zero		1


	//----- nvinfo : EIATTR_EXTERNS
	.align		4
        /*0034*/ 	.byte	0x04, 0x0f
        /*0036*/ 	.short	(.L_37 - .L_36)


	//   ....[0]....
	.align		4
.L_36:
        /*0038*/ 	.word	index@(__assertfail)


	//----- nvinfo : EIATTR_MERCURY_ISA_VERSION
	.align		4
.L_37:
        /*003c*/ 	.byte	0x03, 0x5f
        /*003e*/ 	.short	0x0101


	//----- nvinfo : EIATTR_INT_WARP_WIDE_INSTR_OFFSETS
	.align		4
        /*0040*/ 	.byte	0x04, 0x31
        /*0042*/ 	.short	(.L_39 - .L_38)


	//   ....[0]....
.L_38:
        /*0044*/ 	.word	0x00004320


	//   ....[1]....
        /*0048*/ 	.word	0x00004340


	//   ....[2]....
        /*004c*/ 	.word	0x00004370


	//   ....[3]....
        /*0050*/ 	.word	0x00004eb0


	//   ....[4]....
        /*0054*/ 	.word	0x00004f20


	//   ....[5]....
        /*0058*/ 	.word	0x00004ff0


	//   ....[6]....
        /*005c*/ 	.word	0x000050a0


	//----- nvinfo : EIATTR_COOP_GROUP_MASK_REGIDS
	.align		4
.L_39:
        /*0060*/ 	.byte	0x04, 0x29
        /*0062*/ 	.short	(.L_41 - .L_40)


	//   ....[0]....
.L_40:
        /*0064*/ 	.word	0xffffffff


	//   ....[1]....
        /*0068*/ 	.word	0xffffffff


	//   ....[2]....
        /*006c*/ 	.word	0xffffffff


	//   ....[3]....
        /*0070*/ 	.word	0xffffffff


	//   ....[4]....
        /*0074*/ 	.word	0xffffffff


	//   ....[5]....
        /*0078*/ 	.word	0xffffffff


	//   ....[6]....
        /*007c*/ 	.word	0xffffffff


	//   ....[7]....
        /*0080*/ 	.word	0xffffffff


	//   ....[8]....
        /*0084*/ 	.word	0xffffffff


	//   ....[9]....
        /*0088*/ 	.word	0xffffffff


	//   ....[10]....
        /*008c*/ 	.word	0xffffffff


	//   ....[11]....
        /*0090*/ 	.word	0xffffffff


	//   ....[12]....
        /*0094*/ 	.word	0xffffffff


	//   ....[13]....
        /*0098*/ 	.word	0xffffffff


	//----- nvinfo : EIATTR_COOP_GROUP_INSTR_OFFSETS
	.align		4
.L_41:
        /*009c*/ 	.byte	0x04, 0x28
        /*009e*/ 	.short	(.L_43 - .L_42)


	//   ....[0]....
.L_42:
        /*00a0*/ 	.word	0x00000080


	//   ....[1]....
        /*00a4*/ 	.word	0x000004e0


	//   ....[2]....
        /*00a8*/ 	.word	0x00000740


	//   ....[3]....
        /*00ac*/ 	.word	0x000008a0


	//   ....[4]....
        /*00b0*/ 	.word	0x000009a0


	//   ....[5]....
        /*00b4*/ 	.word	0x00000b10


	//   ....[6]....
        /*00b8*/ 	.word	0x00000cb0


	//   ....[7]....
        /*00bc*/ 	.word	0x00000e60


	//   ....[8]....
        /*00c0*/ 	.word	0x00002400


	//   ....[9]....
        /*00c4*/ 	.word	0x00003510


	//   ....[10]....
        /*00c8*/ 	.word	0x00003720


	//   ....[11]....
        /*00cc*/ 	.word	0x00003750


	//   ....[12]....
        /*00d0*/ 	.word	0x00004200


	//   ....[13]....
        /*00d4*/ 	.word	0x00004430


	//----- nvinfo : EIATTR_VRC_CTA_INIT_COUNT
	.align		4
.L_43:
        /*00d8*/ 	.byte	0x02, 0x4a
        /*00da*/ 	.byte	0x80
	.zero		1


	//----- nvinfo : EIATTR_SYSCALL_OFFSETS
	.align		4
        /*00dc*/ 	.byte	0x04, 0x46
        /*00de*/ 	.short	(.L_45 - .L_44)


	//   ....[0]....
.L_44:
        /*00e0*/ 	.word	0x00005cc0


	//   ....[1]....
        /*00e4*/ 	.word	0x00005e00


	//   ....[2]....
        /*00e8*/ 	.word	0x000065f0


	//   ....[3]....
        /*00ec*/ 	.word	0x00007380


	//----- nvinfo : EIATTR_MBARRIER_INSTR_OFFSETS
	.align		4
.L_45:
        /*00f0*/ 	.byte	0x04, 0x39
        /*00f2*/ 	.short	(.L_47 - .L_46)


	//   ....[0]....
.L_46:
        /*00f4*/ 	.word	0x00000620
        /*00f8*/ 	.word	0x000000ff
        /*00fc*/ 	.word	0x00000000
        /*0100*/ 	.short	0x0100
        /*0102*/ 	.byte	0x04
	.zero		1


	//   ....[1]....
        /*0104*/ 	.word	0x00000630
        /*0108*/ 	.word	0x000000ff
        /*010c*/ 	.word	0x00000040
        /*0110*/ 	.short	0x0100
        /*0112*/ 	.byte	0x04
	.zero		1


	//   ....[2]....
        /*0114*/ 	.word	0x00000640
        /*0118*/ 	.word	0x000000ff
        /*011c*/ 	.word	0x00000008
        /*0120*/ 	.short	0x0100
        /*0122*/ 	.byte	0x04
	.zero		1


	//   ....[3]....
        /*0124*/ 	.word	0x00000650
        /*0128*/ 	.word	0x000000ff
        /*012c*/ 	.word	0x00000048
        /*0130*/ 	.short	0x0100
        /*0132*/ 	.byte	0x04
	.zero		1


	//   ....[4]....
        /*0134*/ 	.word	0x00000660
        /*0138*/ 	.word	0x000000ff
        /*013c*/ 	.word	0x00000010
        /*0140*/ 	.short	0x0100
        /*0142*/ 	.byte	0x04
	.zero		1


	//   ....[5]....
        /*0144*/ 	.word	0x00000670
        /*0148*/ 	.word	0x000000ff
        /*014c*/ 	.word	0x00000050
        /*0150*/ 	.short	0x0100
        /*0152*/ 	.byte	0x04
	.zero		1


	//   ....[6]....
        /*0154*/ 	.word	0x00000680
        /*0158*/ 	.word	0x000000ff
        /*015c*/ 	.word	0x00000018
        /*0160*/ 	.short	0x0100
        /*0162*/ 	.byte	0x04
	.zero		1


	//   ....[7]....
        /*0164*/ 	.word	0x00000690
        /*0168*/ 	.word	0x000000ff
        /*016c*/ 	.word	0x00000058
        /*0170*/ 	.short	0x0100
        /*0172*/ 	.byte	0x04
	.zero		1


	//   ....[8]....
        /*0174*/ 	.word	0x000006a0
        /*0178*/ 	.word	0x000000ff
        /*017c*/ 	.word	0x00000020
        /*0180*/ 	.short	0x0100
        /*0182*/ 	.byte	0x04
	.zero		1


	//   ....[9]....
        /*0184*/ 	.word	0x000006b0
        /*0188*/ 	.word	0x000000ff
        /*018c*/ 	.word	0x00000060
        /*0190*/ 	.short	0x0100
        /*0192*/ 	.byte	0x04
	.zero		1


	//   ....[10]....
        /*0194*/ 	.word	0x000006c0
        /*0198*/ 	.word	0x000000ff
        /*019c*/ 	.word	0x00000028
        /*01a0*/ 	.short	0x0100
        /*01a2*/ 	.byte	0x04
	.zero		1


	//   ....[11]....
        /*01a4*/ 	.word	0x000006d0
        /*01a8*/ 	.word	0x000000ff
        /*01ac*/ 	.word	0x00000068
        /*01b0*/ 	.short	0x0100
        /*01b2*/ 	.byte	0x04
	.zero		1


	//   ....[12]....
        /*01b4*/ 	.word	0x000006e0
        /*01b8*/ 	.word	0x000000ff
        /*01bc*/ 	.word	0x00000030
        /*01c0*/ 	.short	0x0100
        /*01c2*/ 	.byte	0x04
	.zero		1


	//   ....[13]....
        /*01c4*/ 	.word	0x000006f0
        /*01c8*/ 	.word	0x000000ff
        /*01cc*/ 	.word	0x00000070
        /*01d0*/ 	.short	0x0100
        /*01d2*/ 	.byte	0x04
	.zero		1


	//   ....[14]....
        /*01d4*/ 	.word	0x00000700
        /*01d8*/ 	.word	0x000000ff
        /*01dc*/ 	.word	0x00000038
        /*01e0*/ 	.short	0x0100
        /*01e2*/ 	.byte	0x04
	.zero		1


	//   ....[15]....
        /*01e4*/ 	.word	0x00000710
        /*01e8*/ 	.word	0x000000ff
        /*01ec*/ 	.word	0x00000078
        /*01f0*/ 	.short	0x0100
        /*01f2*/ 	.byte	0x04
	.zero		1


	//   ....[16]....
        /*01f4*/ 	.word	0x00000850
        /*01f8*/ 	.word	0x000000ff
        /*01fc*/ 	.word	0x00000080
        /*0200*/ 	.short	0x0100
        /*0202*/ 	.byte	0x04
	.zero		1


	//   ....[17]....
        /*0204*/ 	.word	0x00000860
        /*0208*/ 	.word	0x000000ff
        /*020c*/ 	.word	0x00000090
        /*0210*/ 	.short	0x0100
        /*0212*/ 	.byte	0x04
	.zero		1


	//   ....[18]....
        /*0214*/ 	.word	0x00000870
        /*0218*/ 	.word	0x000000ff
        /*021c*/ 	.word	0x00000088
        /*0220*/ 	.short	0x0100
        /*0222*/ 	.byte	0x04
	.zero		1


	//   ....[19]....
        /*0224*/ 	.word	0x00000880
        /*0228*/ 	.word	0x000000ff
        /*022c*/ 	.word	0x00000098
        /*0230*/ 	.short	0x0100
        /*0232*/ 	.byte	0x04
	.zero		1


	//   ....[20]....
        /*0234*/ 	.word	0x00000970
        /*0238*/ 	.word	0x000000ff
        /*023c*/ 	.word	0x000000a0
        /*0240*/ 	.short	0x0100
        /*0242*/ 	.byte	0x06
	.zero		1


	//   ....[21]....
        /*0244*/ 	.word	0x00000980
        /*0248*/ 	.word	0x000000ff
        /*024c*/ 	.word	0x000000a8
        /*0250*/ 	.short	0x0100
        /*0252*/ 	.byte	0x06
	.zero		1


	//   ....[22]....
        /*0254*/ 	.word	0x00000ac0
        /*0258*/ 	.word	0x000000ff
        /*025c*/ 	.word	0x000000b0
        /*0260*/ 	.short	0x0100
        /*0262*/ 	.byte	0x06
	.zero		1


	//   ....[23]....
        /*0264*/ 	.word	0x00000ad0
        /*0268*/ 	.word	0x000000ff
        /*026c*/ 	.word	0x000000c0
        /*0270*/ 	.short	0x0100
        /*0272*/ 	.byte	0x06
	.zero		1


	//   ....[24]....
        /*0274*/ 	.word	0x00000ae0
        /*0278*/ 	.word	0x000000ff
        /*027c*/ 	.word	0x000000b8
        /*0280*/ 	.short	0x0100
        /*0282*/ 	.byte	0x06
	.zero		1


	//   ....[25]....
        /*0284*/ 	.word	0x00000af0
        /*0288*/ 	.word	0x000000ff
        /*028c*/ 	.word	0x000000c8
        /*0290*/ 	.short	0x0100
        /*0292*/ 	.byte	0x06
	.zero		1


	//   ....[26]....
        /*0294*/ 	.word	0x00000c20
        /*0298*/ 	.word	0x000000ff
        /*029c*/ 	.word	0x000000d0
        /*02a0*/ 	.short	0x0100
        /*02a2*/ 	.byte	0x04
	.zero		1


	//   ....[27]....
        /*02a4*/ 	.word	0x00000c30
        /*02a8*/ 	.word	0x000000ff
        /*02ac*/ 	.word	0x000000f0
        /*02b0*/ 	.short	0x0100
        /*02b2*/ 	.byte	0x04
	.zero		1


	//   ....[28]....
        /*02b4*/ 	.word	0x00000c40
        /*02b8*/ 	.word	0x000000ff
        /*02bc*/ 	.word	0x000000d8
        /*02c0*/ 	.short	0x0100
        /*02c2*/ 	.byte	0x04
	.zero		1


	//   ....[29]....
        /*02c4*/ 	.word	0x00000c50
        /*02c8*/ 	.word	0x000000ff
        /*02cc*/ 	.word	0x000000f8
        /*02d0*/ 	.short	0x0100
        /*02d2*/ 	.byte	0x04
	.zero		1


	//   ....[30]....
        /*02d4*/ 	.word	0x00000c60
        /*02d8*/ 	.word	0x000000ff
        /*02dc*/ 	.word	0x000000e0
        /*02e0*/ 	.short	0x0100
        /*02e2*/ 	.byte	0x04
	.zero		1


	//   ....[31]....
        /*02e4*/ 	.word	0x00000c70
        /*02e8*/ 	.word	0x000000ff
        /*02ec*/ 	.word	0x00000100
        /*02f0*/ 	.short	0x0100
        /*02f2*/ 	.byte	0x04
	.zero		1


	//   ....[32]....
        /*02f4*/ 	.word	0x00000c80
        /*02f8*/ 	.word	0x000000ff
        /*02fc*/ 	.word	0x000000e8
        /*0300*/ 	.short	0x0100
        /*0302*/ 	.byte	0x04
	.zero		1


	//   ....[33]....
        /*0304*/ 	.word	0x00000c90
        /*0308*/ 	.word	0x000000ff
        /*030c*/ 	.word	0x00000108
        /*0310*/ 	.short	0x0100
        /*0312*/ 	.byte	0x04
	.zero		1


	//   ....[34]....
        /*0314*/ 	.word	0x00000d80
        /*0318*/ 	.word	0x000000ff
        /*031c*/ 	.word	0x00000110
        /*0320*/ 	.short	0x0100
        /*0322*/ 	.byte	0x04
	.zero		1


	//   ....[35]....
        /*0324*/ 	.word	0x00000d90
        /*0328*/ 	.word	0x000000ff
        /*032c*/ 	.word	0x00000120
        /*0330*/ 	.short	0x0100
        /*0332*/ 	.byte	0x04
	.zero		1


	//   ....[36]....
        /*0334*/ 	.word	0x00000da0
        /*0338*/ 	.word	0x000000ff
        /*033c*/ 	.word	0x00000118
        /*0340*/ 	.short	0x0100
        /*0342*/ 	.byte	0x04
	.zero		1


	//   ....[37]....
        /*0344*/ 	.word	0x00000db0
        /*0348*/ 	.word	0x000000ff
        /*034c*/ 	.word	0x00000128
        /*0350*/ 	.short	0x0100
        /*0352*/ 	.byte	0x04
	.zero		1


	//   ....[38]....
        /*0354*/ 	.word	0x00001c90
        /*0358*/ 	.word	0x00000000
        /*035c*/ 	.word	0x00000120
        /*0360*/ 	.short	0x010a
        /*0362*/ 	.byte	0xff
	.zero		1


	//   ....[39]....
        /*0364*/ 	.word	0x00001cb0
        /*0368*/ 	.word	0x00000000
        /*036c*/ 	.word	0x00000110
        /*0370*/ 	.short	0x0101
        /*0372*/ 	.byte	0xff
	.zero		1


	//   ....[40]....
        /*0374*/ 	.word	0x00001d70
        /*0378*/ 	.word	0x000000ff
        /*037c*/ 	.word	0x00000040
        /*0380*/ 	.short	0x010a
        /*0382*/ 	.byte	0x04
	.zero		1


	//   ....[41]....
        /*0384*/ 	.word	0x00001e00
        /*0388*/ 	.word	0x000000ff
        /*038c*/ 	.word	0x00000040
        /*0390*/ 	.short	0x010a
        /*0392*/ 	.byte	0x21
	.zero		1


	//   ....[42]....
        /*0394*/ 	.word	0x00001f90
        /*0398*/ 	.word	0x000000ff
        /*039c*/ 	.word	0x00000040
        /*03a0*/ 	.short	0x010a
        /*03a2*/ 	.byte	0x05
	.zero		1


	//   ....[43]....
        /*03a4*/ 	.word	0x000020c0
        /*03a8*/ 	.word	0x000000ff
        /*03ac*/ 	.word	0x000000a8
        /*03b0*/ 	.short	0x0101
        /*03b2*/ 	.byte	0x15
	.zero		1


	//   ....[44]....
        /*03b4*/ 	.word	0x000020e0
        /*03b8*/ 	.word	0x000000ff
        /*03bc*/ 	.word	0x00000040
        /*03c0*/ 	.short	0x010a
        /*03c2*/ 	.byte	0x04
	.zero		1


	//   ....[45]....
        /*03c4*/ 	.word	0x00002160
        /*03c8*/ 	.word	0x000000ff
        /*03cc*/ 	.word	0x00000040
        /*03d0*/ 	.short	0x010a
        /*03d2*/ 	.byte	0x11
	.zero		1


	//   ....[46]....
        /*03d4*/ 	.word	0x000022f0
        /*03d8*/ 	.word	0x000000ff
        /*03dc*/ 	.word	0x00000040
        /*03e0*/ 	.short	0x010a
        /*03e2*/ 	.byte	0x05
	.zero		1


	//   ....[47]....
        /*03e4*/ 	.word	0x00002430
        /*03e8*/ 	.word	0x00000003
        /*03ec*/ 	.word	0x000000b0
        /*03f0*/ 	.short	0x010a
        /*03f2*/ 	.byte	0xff
	.zero		1


	//   ....[48]....
        /*03f4*/ 	.word	0x00002580
        /*03f8*/ 	.word	0x00000000
        /*03fc*/ 	.word	0x00000000
        /*0400*/ 	.short	0x0101
        /*0402*/ 	.byte	0xff
	.zero		1


	//   ....[49]....
        /*0404*/ 	.word	0x00002b20
        /*0408*/ 	.word	0x000000ff
        /*040c*/ 	.word	0x00000000
        /*0410*/ 	.short	0x010a
        /*0412*/ 	.byte	0x04
	.zero		1


	//   ....[50]....
        /*0414*/ 	.word	0x00002bb0
        /*0418*/ 	.word	0x000000ff
        /*041c*/ 	.word	0x00000000
        /*0420*/ 	.short	0x010a
        /*0422*/ 	.byte	0x05
	.zero		1


	//   ....[51]....
        /*0424*/ 	.word	0x00002c40
        /*0428*/ 	.word	0x000000ff
        /*042c*/ 	.word	0x00000000
        /*0430*/ 	.short	0x010a
        /*0432*/ 	.byte	0x05
	.zero		1


	//   ....[52]....
        /*0434*/ 	.word	0x00002cd0
        /*0438*/ 	.word	0x000000ff
        /*043c*/ 	.word	0x00000000
        /*0440*/ 	.short	0x010a
        /*0442*/ 	.byte	0x05
	.zero		1


	//   ....[53]....
        /*0444*/ 	.word	0x00002d60
        /*0448*/ 	.word	0x000000ff
        /*044c*/ 	.word	0x00000000
        /*0450*/ 	.short	0x010a
        /*0452*/ 	.byte	0x05
	.zero		1


	//   ....[54]....
        /*0454*/ 	.word	0x00002df0
        /*0458*/ 	.word	0x000000ff
        /*045c*/ 	.word	0x00000000
        /*0460*/ 	.short	0x010a
        /*0462*/ 	.byte	0x05
	.zero		1


	//   ....[55]....
        /*0464*/ 	.word	0x00002e80
        /*0468*/ 	.word	0x000000ff
        /*046c*/ 	.word	0x00000000
        /*0470*/ 	.short	0x010a
        /*0472*/ 	.byte	0x05
	.zero		1


	//   ....[56]....
        /*0474*/ 	.word	0x00002f20
        /*0478*/ 	.word	0x00000000
        /*047c*/ 	.word	0x00000000
        /*0480*/ 	.short	0x010a
        /*0482*/ 	.byte	0xff
	.zero		1


	//   ....[57]....
        /*0484*/ 	.word	0x00003060
        /*0488*/ 	.word	0x00000002
        /*048c*/ 	.word	0x00000110
        /*0490*/ 	.short	0x010a
        /*0492*/ 	.byte	0xff
	.zero		1


	//   ....[58]....
        /*0494*/ 	.word	0x000030c0
        /*0498*/ 	.word	0x00000004
        /*049c*/ 	.word	0x00000000
        /*04a0*/ 	.short	0x0101
        /*04a2*/ 	.byte	0xff
	.zero		1


	//   ....[59]....
        /*04a4*/ 	.word	0x000030e0
        /*04a8*/ 	.word	0x000000ff
        /*04ac*/ 	.word	0x000000c0
        /*04b0*/ 	.short	0x010a
        /*04b2*/ 	.byte	0x04
	.zero		1


	//   ....[60]....
        /*04b4*/ 	.word	0x00003200
        /*04b8*/ 	.word	0x00000002
        /*04bc*/ 	.word	0x000000b0
        /*04c0*/ 	.short	0x010a
        /*04c2*/ 	.byte	0xff
	.zero		1


	//   ....[61]....
        /*04c4*/ 	.word	0x00003310
        /*04c8*/ 	.word	0x00000002
        /*04cc*/ 	.word	0x00000000
        /*04d0*/ 	.short	0x0101
        /*04d2*/ 	.byte	0xff
	.zero		1


	//   ....[62]....
        /*04d4*/ 	.word	0x000033a0
        /*04d8*/ 	.word	0x000000ff
        /*04dc*/ 	.word	0x000000c0
        /*04e0*/ 	.short	0x0106
        /*04e2*/ 	.byte	0x04
	.zero		1


	//   ....[63]....
        /*04e4*/ 	.word	0x000033c0
        /*04e8*/ 	.word	0x000000ff
        /*04ec*/ 	.word	0x000000c0
        /*04f0*/ 	.short	0x010a
        /*04f2*/ 	.byte	0x04
	.zero		1


	//   ....[64]....
        /*04f4*/ 	.word	0x00003450
        /*04f8*/ 	.word	0x000000ff
        /*04fc*/ 	.word	0x000000c0
        /*0500*/ 	.short	0x0106
        /*0502*/ 	.byte	0x07
	.zero		1


	//   ....[65]....
        /*0504*/ 	.word	0x00003490
        /*0508*/ 	.word	0x00000000
        /*050c*/ 	.word	0x000000c0
        /*0510*/ 	.short	0x010a
        /*0512*/ 	.byte	0xff
	.zero		1


	//   ....[66]....
        /*0514*/ 	.word	0x000039f0
        /*0518*/ 	.word	0x00000000
        /*051c*/ 	.word	0x000000b0
        /*0520*/ 	.short	0x010a
        /*0522*/ 	.byte	0xff
	.zero		1


	//   ....[67]....
        /*0524*/ 	.word	0x00003af0
        /*0528*/ 	.word	0x00000003
        /*052c*/ 	.word	0x00000000
        /*0530*/ 	.short	0x0101
        /*0532*/ 	.byte	0xff
	.zero		1


	//   ....[68]....
        /*0534*/ 	.word	0x00003b00
        /*0538*/ 	.word	0x000000ff
        /*053c*/ 	.word	0x00000000
        /*0540*/ 	.short	0x010a
        /*0542*/ 	.byte	0x04
	.zero		1


	//   ....[69]....
        /*0544*/ 	.word	0x00003b80
        /*0548*/ 	.word	0x000000ff
        /*054c*/ 	.word	0x000000f0
        /*0550*/ 	.short	0x010a
        /*0552*/ 	.byte	0x1f
	.zero		1


	//   ....[70]....
        /*0554*/ 	.word	0x00003c60
        /*0558*/ 	.word	0x000000ff
        /*055c*/ 	.word	0x00000000
        /*0560*/ 	.short	0x010a
        /*0562*/ 	.byte	0x05
	.zero		1


	//   ....[71]....
        /*0564*/ 	.word	0x00003da0
        /*0568*/ 	.word	0x000000ff
        /*056c*/ 	.word	0x00000000
        /*0570*/ 	.short	0x010a
        /*0572*/ 	.byte	0x04
	.zero		1


	//   ....[72]....
        /*0574*/ 	.word	0x00004030
        /*0578*/ 	.word	0x000000ff
        /*057c*/ 	.word	0x00000000
        /*0580*/ 	.short	0x010a
        /*0582*/ 	.byte	0x04
	.zero		1


	//   ....[73]....
        /*0584*/ 	.word	0x000040c0
        /*0588*/ 	.word	0x000000ff
        /*058c*/ 	.word	0x00000000
        /*0590*/ 	.short	0x010a
        /*0592*/ 	.byte	0x05
	.zero		1


	//   ....[74]....
        /*0594*/ 	.word	0x00004150
        /*0598*/ 	.word	0x000000ff
        /*059c*/ 	.word	0x00000000
        /*05a0*/ 	.short	0x010a
        /*05a2*/ 	.byte	0x05
	.zero		1


	//   ....[75]....
        /*05a4*/ 	.word	0x000041e0
        /*05a8*/ 	.word	0x000000ff
        /*05ac*/ 	.word	0x00000000
        /*05b0*/ 	.short	0x010a
        /*05b2*/ 	.byte	0x04
	.zero		1


	//   ....[76]....
        /*05b4*/ 	.word	0x000046b0
        /*05b8*/ 	.word	0x0000000c
        /*05bc*/ 	.word	0x000000b0
        /*05c0*/ 	.short	0x010a
        /*05c2*/ 	.byte	0xff
	.zero		1


	//   ....[77]....
        /*05c4*/ 	.word	0x00004820
        /*05c8*/ 	.word	0x00000000
        /*05cc*/ 	.word	0x00000000
        /*05d0*/ 	.short	0x0101
        /*05d2*/ 	.byte	0xff
	.zero		1


	//   ....[78]....
        /*05d4*/ 	.word	0x00004cb0
        /*05d8*/ 	.word	0x000000ff
        /*05dc*/ 	.word	0x000000a8
        /*05e0*/ 	.short	0x010a
        /*05e2*/ 	.byte	0x15
	.zero		1


	//   ....[79]....
        /*05e4*/ 	.word	0x00004e30
        /*05e8*/ 	.word	0x000000ff
        /*05ec*/ 	.word	0x00000090
        /*05f0*/ 	.short	0x010a
        /*05f2*/ 	.byte	0x15
	.zero		1


	//   ....[80]....
        /*05f4*/ 	.word	0x00004fa0
        /*05f8*/ 	.word	0x000000ff
        /*05fc*/ 	.word	0x00000080
        /*0600*/ 	.short	0x010b
        /*0602*/ 	.byte	0x15
	.zero		1


	//   ....[81]....
        /*0604*/ 	.word	0x00004fb0
        /*0608*/ 	.word	0x000000ff
        /*060c*/ 	.word	0x00000000
        /*0610*/ 	.short	0x0101
        /*0612*/ 	.byte	0x22
	.zero		1


	//   ....[82]....
        /*0614*/ 	.word	0x00004fc0
        /*0618*/ 	.word	0x000000ff
        /*061c*/ 	.word	0x00000098
        /*0620*/ 	.short	0x010a
        /*0622*/ 	.byte	0x15
	.zero		1


	//   ....[83]....
        /*0624*/ 	.word	0x000051a0
        /*0628*/ 	.word	0x000000ff
        /*062c*/ 	.word	0x00000088
        /*0630*/ 	.short	0x010b
        /*0632*/ 	.byte	0x15
	.zero		1


	//   ....[84]....
        /*0634*/ 	.word	0x000051b0
        /*0638*/ 	.word	0x000000ff
        /*063c*/ 	.word	0x00000000
        /*0640*/ 	.short	0x0101
        /*0642*/ 	.byte	0x21
	.zero		1


	//   ....[85]....
        /*0644*/ 	.word	0x000051e0
        /*0648*/ 	.word	0x000000ff
        /*064c*/ 	.word	0x00000090
        /*0650*/ 	.short	0x010a
        /*0652*/ 	.byte	0x15
	.zero		1


	//   ....[86]....
        /*0654*/ 	.word	0x00005220
        /*0658*/ 	.word	0x00000000
        /*065c*/ 	.word	0x00000098
        /*0660*/ 	.short	0x010a
        /*0662*/ 	.byte	0xff
	.zero		1


	//   ....[87]....
        /*0664*/ 	.word	0x00005560
        /*0668*/ 	.word	0x00000003
        /*066c*/ 	.word	0x000000b0
        /*0670*/ 	.short	0x010a
        /*0672*/ 	.byte	0xff
	.zero		1


	//   ....[88]....
        /*0674*/ 	.word	0x000056e0
        /*0678*/ 	.word	0x00000000
        /*067c*/ 	.word	0x00000000
        /*0680*/ 	.short	0x0101
        /*0682*/ 	.byte	0xff
	.zero		1


	//   ....[89]....
        /*0684*/ 	.word	0x00006210
        /*0688*/ 	.word	0x00000002
        /*068c*/ 	.word	0x00000080
        /*0690*/ 	.short	0x010a
        /*0692*/ 	.byte	0xff
	.zero		1


	//   ....[90]....
        /*0694*/ 	.word	0x00006250
        /*0698*/ 	.word	0x00000063
        /*069c*/ 	.word	0x000000d0
        /*06a0*/ 	.short	0x010a
        /*06a2*/ 	.byte	0xff
	.zero		1


	//   ....[91]....
        /*06a4*/ 	.word	0x00006340
        /*06a8*/ 	.word	0x00000002
        /*06ac*/ 	.word	0x00000080
        /*06b0*/ 	.short	0x010a
        /*06b2*/ 	.byte	0xff
	.zero		1


	//   ....[92]....
        /*06b4*/ 	.word	0x00006470
        /*06b8*/ 	.word	0x00000000
        /*06bc*/ 	.word	0x00000000
        /*06c0*/ 	.short	0x0101
        /*06c2*/ 	.byte	0xff
	.zero		1


	//   ....[93]....
        /*06c4*/ 	.word	0x000064d0
        /*06c8*/ 	.word	0x00000063
        /*06cc*/ 	.word	0x000000d0
        /*06d0*/ 	.short	0x010a
        /*06d2*/ 	.byte	0xff
	.zero		1


	//   ....[94]....
        /*06d4*/ 	.word	0x00007020
        /*06d8*/ 	.word	0x00000070
        /*06dc*/ 	.word	0x00000080
        /*06e0*/ 	.short	0x010a
        /*06e2*/ 	.byte	0xff
	.zero		1


	//   ....[95]....
        /*06e4*/ 	.word	0x000070f0
        /*06e8*/ 	.word	0x00000070
        /*06ec*/ 	.word	0x00000080
        /*06f0*/ 	.short	0x010a
        /*06f2*/ 	.byte	0xff
	.zero		1


	//   ....[96]....
        /*06f4*/ 	.word	0x00007220
        /*06f8*/ 	.word	0x00000000
        /*06fc*/ 	.word	0x00000000
        /*0700*/ 	.short	0x0101
        /*0702*/ 	.byte	0xff
	.zero		1


	//   ....[97]....
        /*0704*/ 	.word	0x00007690
        /*0708*/ 	.word	0x000000ff
        /*070c*/ 	.word	0x00000000
        /*0710*/ 	.short	0x0101
        /*0712*/ 	.byte	0x04
	.zero		1


	//   ....[98]....
        /*0714*/ 	.word	0x00007e90
        /*0718*/ 	.word	0x00000000
        /*071c*/ 	.word	0x00000120
        /*0720*/ 	.short	0x010a
        /*0722*/ 	.byte	0xff
	.zero		1


	//   ....[99]....
        /*0724*/ 	.word	0x00007ef0
        /*0728*/ 	.word	0x00000000
        /*072c*/ 	.word	0x00000040
        /*0730*/ 	.short	0x010a
        /*0732*/ 	.byte	0xff
	.zero		1


	//   ....[100]....
        /*0734*/ 	.word	0x00007f50
        /*0738*/ 	.word	0x00000000
        /*073c*/ 	.word	0x00000040
        /*0740*/ 	.short	0x010a
        /*0742*/ 	.byte	0xff
	.zero		1


	//   ....[101]....
        /*0744*/ 	.word	0x00007fa0
        /*0748*/ 	.word	0x00000003
        /*074c*/ 	.word	0x000000b0
        /*0750*/ 	.short	0x010a
        /*0752*/ 	.byte	0xff
	.zero		1


	//   ....[102]....
        /*0754*/ 	.word	0x00008000
        /*0758*/ 	.word	0x00000000
        /*075c*/ 	.word	0x00000000
        /*0760*/ 	.short	0x010a
        /*0762*/ 	.byte	0xff
	.zero		1


	//   ....[103]....
        /*0764*/ 	.word	0x00008060
        /*0768*/ 	.word	0x00000000
        /*076c*/ 	.word	0x00000000
        /*0770*/ 	.short	0x010a
        /*0772*/ 	.byte	0xff
	.zero		1


	//   ....[104]....
        /*0774*/ 	.word	0x000080c0
        /*0778*/ 	.word	0x00000000
        /*077c*/ 	.word	0x00000000
        /*0780*/ 	.short	0x010a
        /*0782*/ 	.byte	0xff
	.zero		1


	//   ....[105]....
        /*0784*/ 	.word	0x00008120
        /*0788*/ 	.word	0x00000000
        /*078c*/ 	.word	0x00000000
        /*0790*/ 	.short	0x010a
        /*0792*/ 	.byte	0xff
	.zero		1


	//   ....[106]....
        /*0794*/ 	.word	0x00008180
        /*0798*/ 	.word	0x00000000
        /*079c*/ 	.word	0x00000000
        /*07a0*/ 	.short	0x010a
        /*07a2*/ 	.byte	0xff
	.zero		1


	//   ....[107]....
        /*07a4*/ 	.word	0x000081e0
        /*07a8*/ 	.word	0x00000000
        /*07ac*/ 	.word	0x00000000
        /*07b0*/ 	.short	0x010a
        /*07b2*/ 	.byte	0xff
	.zero		1


	//   ....[108]....
        /*07b4*/ 	.word	0x00008240
        /*07b8*/ 	.word	0x00000000
        /*07bc*/ 	.word	0x00000000
        /*07c0*/ 	.short	0x010a
        /*07c2*/ 	.byte	0xff
	.zero		1


	//   ....[109]....
        /*07c4*/ 	.word	0x00008290
        /*07c8*/ 	.word	0x00000002
        /*07cc*/ 	.word	0x00000110
        /*07d0*/ 	.short	0x010a
        /*07d2*/ 	.byte	0xff
	.zero		1


	//   ....[110]....
        /*07d4*/ 	.word	0x000082f0
        /*07d8*/ 	.word	0x00000002
        /*07dc*/ 	.word	0x000000c0
        /*07e0*/ 	.short	0x010a
        /*07e2*/ 	.byte	0xff
	.zero		1


	//   ....[111]....
        /*07e4*/ 	.word	0x00008340
        /*07e8*/ 	.word	0x00000002
        /*07ec*/ 	.word	0x000000b0
        /*07f0*/ 	.short	0x010a
        /*07f2*/ 	.byte	0xff
	.zero		1


	//   ....[112]....
        /*07f4*/ 	.word	0x000083a0
        /*07f8*/ 	.word	0x00000000
        /*07fc*/ 	.word	0x000000c0
        /*0800*/ 	.short	0x010a
        /*0802*/ 	.byte	0xff
	.zero		1


	//   ....[113]....
        /*0804*/ 	.word	0x000083f0
        /*0808*/ 	.word	0x00000000
        /*080c*/ 	.word	0x000000b0
        /*0810*/ 	.short	0x010a
        /*0812*/ 	.byte	0xff
	.zero		1


	//   ....[114]....
        /*0814*/ 	.word	0x00008450
        /*0818*/ 	.word	0x00000003
        /*081c*/ 	.word	0x000000f0
        /*0820*/ 	.short	0x010a
        /*0822*/ 	.byte	0xff
	.zero		1


	//   ....[115]....
        /*0824*/ 	.word	0x000084b0
        /*0828*/ 	.word	0x00000000
        /*082c*/ 	.word	0x00000000
        /*0830*/ 	.short	0x010a
        /*0832*/ 	.byte	0xff
	.zero		1


	//   ....[116]....
        /*0834*/ 	.word	0x00008510
        /*0838*/ 	.word	0x00000000
        /*083c*/ 	.word	0x00000000
        /*0840*/ 	.short	0x010a
        /*0842*/ 	.byte	0xff
	.zero		1


	//   ....[117]....
        /*0844*/ 	.word	0x00008570
        /*0848*/ 	.word	0x00000000
        /*084c*/ 	.word	0x00000000
        /*0850*/ 	.short	0x010a
        /*0852*/ 	.byte	0xff
	.zero		1


	//   ....[118]....
        /*0854*/ 	.word	0x000085d0
        /*0858*/ 	.word	0x00000000
        /*085c*/ 	.word	0x00000000
        /*0860*/ 	.short	0x010a
        /*0862*/ 	.byte	0xff
	.zero		1


	//   ....[119]....
        /*0864*/ 	.word	0x00008630
        /*0868*/ 	.word	0x00000000
        /*086c*/ 	.word	0x00000000
        /*0870*/ 	.short	0x010a
        /*0872*/ 	.byte	0xff
	.zero		1


	//   ....[120]....
        /*0874*/ 	.word	0x00008680
        /*0878*/ 	.word	0x0000000c
        /*087c*/ 	.word	0x000000b0
        /*0880*/ 	.short	0x010a
        /*0882*/ 	.byte	0xff
	.zero		1


	//   ....[121]....
        /*0884*/ 	.word	0x000086e0
        /*0888*/ 	.word	0x00000000
        /*088c*/ 	.word	0x000000a8
        /*0890*/ 	.short	0x010a
        /*0892*/ 	.byte	0xff
	.zero		1


	//   ....[122]....
        /*0894*/ 	.word	0x00008740
        /*0898*/ 	.word	0x00000000
        /*089c*/ 	.word	0x00000090
        /*08a0*/ 	.short	0x010a
        /*08a2*/ 	.byte	0xff
	.zero		1


	//   ....[123]....
        /*08a4*/ 	.word	0x000087a0
        /*08a8*/ 	.word	0x00000000
        /*08ac*/ 	.word	0x00000098
        /*08b0*/ 	.short	0x010a
        /*08b2*/ 	.byte	0xff
	.zero		1


	//   ....[124]....
        /*08b4*/ 	.word	0x00008800
        /*08b8*/ 	.word	0x00000000
        /*08bc*/ 	.word	0x00000090
        /*08c0*/ 	.short	0x010a
        /*08c2*/ 	.byte	0xff
	.zero		1


	//   ....[125]....
        /*08c4*/ 	.word	0x00008850
        /*08c8*/ 	.word	0x00000003
        /*08cc*/ 	.word	0x000000b0
        /*08d0*/ 	.short	0x010a
        /*08d2*/ 	.byte	0xff
	.zero		1


	//   ....[126]....
        /*08d4*/ 	.word	0x000088a0
        /*08d8*/ 	.word	0x00000002
        /*08dc*/ 	.word	0x00000080
        /*08e0*/ 	.short	0x010a
        /*08e2*/ 	.byte	0xff
	.zero		1


	//   ....[127]....
        /*08e4*/ 	.word	0x000088f0
        /*08e8*/ 	.word	0x00000063
        /*08ec*/ 	.word	0x000000d0
        /*08f0*/ 	.short	0x010a
        /*08f2*/ 	.byte	0xff
	.zero		1


	//   ....[128]....
        /*08f4*/ 	.word	0x00008940
        /*08f8*/ 	.word	0x00000070
        /*08fc*/ 	.word	0x00000080
        /*0900*/ 	.short	0x010a
        /*0902*/ 	.byte	0xff
	.zero		1


	//----- nvinfo : EIATTR_NUM_MBARRIERS
	.align		4
.L_47:
        /*0904*/ 	.byte	0x03, 0x38
        /*0906*/ 	.short	0x0026


	//----- nvinfo : EIATTR_EXIT_INSTR_OFFSETS
	.align		4
        /*0908*/ 	.byte	0x04, 0x1c
        /*090a*/ 	.short	(.L_49 - .L_48)


	//   ....[0]....
.L_48:
        /*090c*/ 	.word	0x00002f50


	//   ....[1]....
        /*0910*/ 	.word	0x00003460


	//   ....[2]....
        /*0914*/ 	.word	0x000034c0


	//   ....[3]....
        /*0918*/ 	.word	0x00004440


	//   ....[4]....
        /*091c*/ 	.word	0x00005250


	//   ....[5]....
        /*0920*/ 	.word	0x00005290


	//   ....[6]....
        /*0924*/ 	.word	0x00007e80


	//----- nvinfo : EIATTR_MAX_THREADS
	.align		4
.L_49:
        /*0928*/ 	.byte	0x04, 0x05
        /*092a*/ 	.short	(.L_51 - .L_50)
.L_50:
        /*092c*/ 	.word	0x00000100
        /*0930*/ 	.word	0x00000001
        /*0934*/ 	.word	0x00000001


	//----- nvinfo : EIATTR_CRS_STACK_SIZE
	.align		4
.L_51:
        /*0938*/ 	.byte	0x04, 0x1e
        /*093a*/ 	.short	(.L_53 - .L_52)
.L_52:
        /*093c*/ 	.word	0x00000000


	//----- nvinfo : EIATTR_CBANK_PARAM_SIZE
	.align		4
.L_53:
        /*0940*/ 	.byte	0x03, 0x19
        /*0942*/ 	.short	0x0800


	//----- nvinfo : EIATTR_PARAM_CBANK
	.align		4
        /*0944*/ 	.byte	0x04, 0x0a
        /*0946*/ 	.short	(.L_55 - .L_54)
	.align		4
.L_54:
        /*0948*/ 	.word	index@(.nv.constant0._ZN7cutlass13device_kernelINS_4gemm6kernel13GemmUniversalIN4cute5tupleIJiiiiEEENS1_10collective13CollectiveMmaINS1_35MainloopSm100TmaUmmaWarpSpecializedILi8ELi2ELi4ENS5_IJNS4_1CILi4EEESB_NSA_ILi1EEEEEEEENS5_IJNSA_ILi64EEENSA_ILi128EEESG_EEENS_12float_e4m3_tENS5_IJlSC_lEEESI_SJ_NS4_8TiledMMAINS4_8MMA_AtomIJNS4_10MMA_TraitsINS4_19SM100_MMA_F8F6F4_SSEJSI_SI_fSF_SG_NS4_17integral_constantINS4_4UMMA5MajorELSQ_0EEESR_NSO_INSP_7ScaleInELSS_0EEEST_EEEEEENS4_6LayoutINS5_IJSC_SC_SC_EEENS5_IJNSA_ILi0EEESY_SY_EEEEENS5_IJNS4_10UnderscoreES11_S11_EEEEENS4_23SM90_TMA_LOAD_MULTICASTENS4_14ComposedLayoutINS4_7SwizzleILi3ELi4ELi3EEENS4_18smem_ptr_flag_bitsILi8EEENSW_INS5_IJNSA_ILi8EEESG_EEENS5_IJSG_SC_EEEEEEEvNS4_8identityES14_S1E_vS1F_EENS_8epilogue10collective18CollectiveEpilogueINS1H_23Sm100TmaWarpSpecializedILi2ELi2ELi32ELb0ELb0EEEJSH_NS5_IJNSW_ISF_SC_EES1M_EEESI_SJ_SI_SJ_NS1H_6fusion15FusionCallbacksIS1L_NS1O_17LinearCombinationISI_fSI_fLNS_15FloatRoundStyleE2EEESH_S1N_JEEENS4_5SM1004TMEM4LOAD26SM100_TMEM_LOAD_16dp32b32xENS4_13SM90_TMA_LOADENS15_INS16_ILi2ELi4ELi3EEES19_NSW_INS5_IJS1A_SF_EEENS5_IJSF_SC_EEEEEEENS4_39AutoVectorizingCopyWithAssumedAlignmentILi128EEENS4_14SM90_TMA_STOREES23_S25_S25_EEEvvEEEEvNT_6ParamsE)
        /*094c*/ 	.short	0x0380
        /*094e*/ 	.short	0x0800


	//----- nvinfo : EIATTR_SW_WAR
	.align		4
.L_55:
        /*0950*/ 	.byte	0x04, 0x36
        /*0952*/ 	.short	(.L_57 - .L_56)
.L_56:
        /*0954*/ 	.word	0x00000008
.L_57:


//--------------------- .nv.callgraph             --------------------------
	.section	.nv.callgraph,"",@"SHT_CUDA_CALLGRAPH"
	.align	4
	.sectionentsize	8
	.align		4
        /*0000*/ 	.word	0x00000000
	.align		4
        /*0004*/ 	.word	0xffffffff
	.align		4
        /*0008*/ 	.word	index@(_ZN7cutlass13device_kernelINS_4gemm6kernel13GemmUniversalIN4cute5tupleIJiiiiEEENS1_10collective13CollectiveMmaINS1_35MainloopSm100TmaUmmaWarpSpecializedILi8ELi2ELi4ENS5_IJNS4_1CILi4EEESB_NSA_ILi1EEEEEEEENS5_IJNSA_ILi64EEENSA_ILi128EEESG_EEENS_12float_e4m3_tENS5_IJlSC_lEEESI_SJ_NS4_8TiledMMAINS4_8MMA_AtomIJNS4_10MMA_TraitsINS4_19SM100_MMA_F8F6F4_SSEJSI_SI_fSF_SG_NS4_17integral_constantINS4_4UMMA5MajorELSQ_0EEESR_NSO_INSP_7ScaleInELSS_0EEEST_EEEEEENS4_6LayoutINS5_IJSC_SC_SC_EEENS5_IJNSA_ILi0EEESY_SY_EEEEENS5_IJNS4_10UnderscoreES11_S11_EEEEENS4_23SM90_TMA_LOAD_MULTICASTENS4_14ComposedLayoutINS4_7SwizzleILi3ELi4ELi3EEENS4_18smem_ptr_flag_bitsILi8EEENSW_INS5_IJNSA_ILi8EEESG_EEENS5_IJSG_SC_EEEEEEEvNS4_8identityES14_S1E_vS1F_EENS_8epilogue10collective18CollectiveEpilogueINS1H_23Sm100TmaWarpSpecializedILi2ELi2ELi32ELb0ELb0EEEJSH_NS5_IJNSW_ISF_SC_EES1M_EEESI_SJ_SI_SJ_NS1H_6fusion15FusionCallbacksIS1L_NS1O_17LinearCombinationISI_fSI_fLNS_15FloatRoundStyleE2EEESH_S1N_JEEENS4_5SM1004TMEM4LOAD26SM100_TMEM_LOAD_16dp32b32xENS4_13SM90_TMA_LOADENS15_INS16_ILi2ELi4ELi3EEES19_NSW_INS5_IJS1A_SF_EEENS5_IJSF_SC_EEEEEEENS4_39AutoVectorizingCopyWithAssumedAlignmentILi128EEENS4_14SM90_TMA_STOREES23_S25_S25_EEEvvEEEEvNT_6ParamsE)
	.align		4
        /*000c*/ 	.word	index@(__assertfail)
	.align		4
        /*0010*/ 	.word	0x00000000
	.align		4
        /*0014*/ 	.word	0xfffffffe
	.align		4
        /*0018*/ 	.word	0x00000000
	.align		4
        /*001c*/ 	.word	0xfffffffd
	.align		4
        /*0020*/ 	.word	0x00000000
	.align		4
        /*0024*/ 	.word	0xfffffffc


//--------------------- .nv.constant4             --------------------------
	.section	.nv.constant4,"a",@progbits
	.align	8
	.align		8
.nv.constant4:
        /*0000*/ 	.dword	__assertfail
	.align		8
        /*0008*/ 	.dword	__unnamed_1
	.align		8
        /*0010*/ 	.dword	__unnamed_2
	.align		8
        /*0018*/ 	.dword	_ZN40_INTERNAL_6749d533_4_k_cu_1e86cbec_302404cuda3std3__45__cpo5beginE
	.align		8
        /*0020*/ 	.dword	_ZN40_INTERNAL_6749d533_4_k_cu_1e86cbec_302404cuda3std3__45__cpo3endE
	.align		8
        /*0028*/ 	.dword	_ZN40_INTERNAL_6749d533_4_k_cu_1e86cbec_302404cuda3std3__45__cpo6cbeginE
	.align		8
        /*0030*/ 	.dword	_ZN40_INTERNAL_6749d533_4_k_cu_1e86cbec_302404cuda3std3__45__cpo4cendE
	.align		8
        /*0038*/ 	.dword	_ZN40_INTERNAL_6749d533_4_k_cu_1e86cbec_302404cuda3std3__442_GLOBAL__N__6749d533_4_k_cu_1e86cbec_302406ignoreE
	.align		8
        /*0040*/ 	.dword	_ZN40_INTERNAL_6749d533_4_k_cu_1e86cbec_302404cuda3std3__419piecewise_constructE
	.align		8
        /*0048*/ 	.dword	_ZN40_INTERNAL_6749d533_4_k_cu_1e86cbec_302404cuda3std3__48in_placeE
	.align		8
        /*0050*/ 	.dword	_ZN40_INTERNAL_6749d533_4_k_cu_1e86cbec_302404cuda3std6ranges3__45__cpo4swapE
	.align		8
        /*0058*/ 	.dword	_ZN40_INTERNAL_6749d533_4_k_cu_1e86cbec_302404cuda3std6ranges3__45__cpo9iter_moveE
	.align		8
        /*0060*/ 	.dword	_ZN40_INTERNAL_6749d533_4_k_cu_1e86cbec_302404cute7productE
	.align		8
        /*0068*/ 	.dword	_ZN40_INTERNAL_6749d533_4_k_cu_1e86cbec_302404cute1_E
	.align		8
        /*0070*/ 	.dword	$str$25
	.align		8
        /*0078*/ 	.dword	$str$26
	.align		8
        /*0080*/ 	.dword	$str$27
	.align		8
        /*0088*/ 	.dword	$str$28


//--------------------- .text._ZN7cutlass13device_kernelINS_4gemm6kernel13GemmUniversalIN4cute5tupleIJiiiiEEENS1_10collective13CollectiveMmaINS1_35MainloopSm100TmaUmmaWarpSpecializedILi8ELi2ELi4ENS5_IJNS4_1CILi4EEESB_NSA_ILi1EEEEEEEENS5_IJNSA_ILi64EEENSA_ILi128EEESG_EEENS_12float_e4m3_tENS5_IJlSC_lEEESI_SJ_NS4_8TiledMMAINS4_8MMA_AtomIJNS4_10MMA_TraitsINS4_19SM100_MMA_F8F6F4_SSEJSI_SI_fSF_SG_NS4_17integral_constantINS4_4UMMA5MajorELSQ_0EEESR_NSO_INSP_7ScaleInELSS_0EEEST_EEEEEENS4_6LayoutINS5_IJSC_SC_SC_EEENS5_IJNSA_ILi0EEESY_SY_EEEEENS5_IJNS4_10UnderscoreES11_S11_EEEEENS4_23SM90_TMA_LOAD_MULTICASTENS4_14ComposedLayoutINS4_7SwizzleILi3ELi4ELi3EEENS4_18smem_ptr_flag_bitsILi8EEENSW_INS5_IJNSA_ILi8EEESG_EEENS5_IJSG_SC_EEEEEEEvNS4_8identityES14_S1E_vS1F_EENS_8epilogue10collective18CollectiveEpilogueINS1H_23Sm100TmaWarpSpecializedILi2ELi2ELi32ELb0ELb0EEEJSH_NS5_IJNSW_ISF_SC_EES1M_EEESI_SJ_SI_SJ_NS1H_6fusion15FusionCallbacksIS1L_NS1O_17LinearCombinationISI_fSI_fLNS_15FloatRoundStyleE2EEESH_S1N_JEEENS4_5SM1004TMEM4LOAD26SM100_TMEM_LOAD_16dp32b32xENS4_13SM90_TMA_LOADENS15_INS16_ILi2ELi4ELi3EEES19_NSW_INS5_IJS1A_SF_EEENS5_IJSF_SC_EEEEEEENS4_39AutoVectorizingCopyWithAssumedAlignmentILi128EEENS4_14SM90_TMA_STOREES23_S25_S25_EEEvvEEEEvNT_6ParamsE --------------------------
	.section	.text._ZN7cutlass13device_kernelINS_4gemm6kernel13GemmUniversalIN4cute5tupleIJiiiiEEENS1_10collective13CollectiveMmaINS1_35MainloopSm100TmaUmmaWarpSpecializedILi8ELi2ELi4ENS5_IJNS4_1CILi4EEESB_NSA_ILi1EEEEEEEENS5_IJNSA_ILi64EEENSA_ILi128EEESG_EEENS_12float_e4m3_tENS5_IJlSC_lEEESI_SJ_NS4_8TiledMMAINS4_8MMA_AtomIJNS4_10MMA_TraitsINS4_19SM100_MMA_F8F6F4_SSEJSI_SI_fSF_SG_NS4_17integral_constantINS4_4UMMA5MajorELSQ_0EEESR_NSO_INSP_7ScaleInELSS_0EEEST_EEEEEENS4_6LayoutINS5_IJSC_SC_SC_EEENS5_IJNSA_ILi0EEESY_SY_EEEEENS5_IJNS4_10UnderscoreES11_S11_EEEEENS4_23SM90_TMA_LOAD_MULTICASTENS4_14ComposedLayoutINS4_7SwizzleILi3ELi4ELi3EEENS4_18smem_ptr_flag_bitsILi8EEENSW_INS5_IJNSA_ILi8EEESG_EEENS5_IJSG_SC_EEEEEEEvNS4_8identityES14_S1E_vS1F_EENS_8epilogue10collective18CollectiveEpilogueINS1H_23Sm100TmaWarpSpecializedILi2ELi2ELi32ELb0ELb0EEEJSH_NS5_IJNSW_ISF_SC_EES1M_EEESI_SJ_SI_SJ_NS1H_6fusion15FusionCallbacksIS1L_NS1O_17LinearCombinationISI_fSI_fLNS_15FloatRoundStyleE2EEESH_S1N_JEEENS4_5SM1004TMEM4LOAD26SM100_TMEM_LOAD_16dp32b32xENS4_13SM90_TMA_LOADENS15_INS16_ILi2ELi4ELi3EEES19_NSW_INS5_IJS1A_SF_EEENS5_IJSF_SC_EEEEEEENS4_39AutoVectorizingCopyWithAssumedAlignmentILi128EEENS4_14SM90_TMA_STOREES23_S25_S25_EEEvvEEEEvNT_6ParamsE,"ax",@progbits
	.align	128
.text._ZN7cutlass13device_kernelINS_4gemm6kernel13GemmUniversalIN4cute5tupleIJiiiiEEENS1_10collective13CollectiveMmaINS1_35MainloopSm100TmaUmmaWarpSpecializedILi8ELi2ELi4ENS5_IJNS4_1CILi4EEESB_NSA_ILi1EEEEEEEENS5_IJNSA_ILi64EEENSA_ILi128EEESG_EEENS_12float_e4m3_tENS5_IJlSC_lEEESI_SJ_NS4_8TiledMMAINS4_8MMA_AtomIJNS4_10MMA_TraitsINS4_19SM100_MMA_F8F6F4_SSEJSI_SI_fSF_SG_NS4_17integral_constantINS4_4UMMA5MajorELSQ_0EEESR_NSO_INSP_7ScaleInELSS_0EEEST_EEEEEENS4_6LayoutINS5_IJSC_SC_SC_EEENS5_IJNSA_ILi0EEESY_SY_EEEEENS5_IJNS4_10UnderscoreES11_S11_EEEEENS4_23SM90_TMA_LOAD_MULTICASTENS4_14ComposedLayoutINS4_7SwizzleILi3ELi4ELi3EEENS4_18smem_ptr_flag_bitsILi8EEENSW_INS5_IJNSA_ILi8EEESG_EEENS5_IJSG_SC_EEEEEEEvNS4_8identityES14_S1E_vS1F_EENS_8epilogue10collective18CollectiveEpilogueINS1H_23Sm100TmaWarpSpecializedILi2ELi2ELi32ELb0ELb0EEEJSH_NS5_IJNSW_ISF_SC_EES1M_EEESI_SJ_SI_SJ_NS1H_6fusion15FusionCallbacksIS1L_NS1O_17LinearCombinationISI_fSI_fLNS_15FloatRoundStyleE2EEESH_S1N_JEEENS4_5SM1004TMEM4LOAD26SM100_TMEM_LOAD_16dp32b32xENS4_13SM90_TMA_LOADENS15_INS16_ILi2ELi4ELi3EEES19_NSW_INS5_IJS1A_SF_EEENS5_IJSF_SC_EEEEEEENS4_39AutoVectorizingCopyWithAssumedAlignmentILi128EEENS4_14SM90_TMA_STOREES23_S25_S25_EEEvvEEEEvNT_6ParamsE:
        .type           _ZN7cutlass13device_kernelINS_4gemm6kernel13GemmUniversalIN4cute5tupleIJiiiiEEENS1_10collective13CollectiveMmaINS1_35MainloopSm100TmaUmmaWarpSpecializedILi8ELi2ELi4ENS5_IJNS4_1CILi4EEESB_NSA_ILi1EEEEEEEENS5_IJNSA_ILi64EEENSA_ILi128EEESG_EEENS_12float_e4m3_tENS5_IJlSC_lEEESI_SJ_NS4_8TiledMMAINS4_8MMA_AtomIJNS4_10MMA_TraitsINS4_19SM100_MMA_F8F6F4_SSEJSI_SI_fSF_SG_NS4_17integral_constantINS4_4UMMA5MajorELSQ_0EEESR_NSO_INSP_7ScaleInELSS_0EEEST_EEEEEENS4_6LayoutINS5_IJSC_SC_SC_EEENS5_IJNSA_ILi0EEESY_SY_EEEEENS5_IJNS4_10UnderscoreES11_S11_EEEEENS4_23SM90_TMA_LOAD_MULTICASTENS4_14ComposedLayoutINS4_7SwizzleILi3ELi4ELi3EEENS4_18smem_ptr_flag_bitsILi8EEENSW_INS5_IJNSA_ILi8EEESG_EEENS5_IJSG_SC_EEEEEEEvNS4_8identityES14_S1E_vS1F_EENS_8epilogue10collective18CollectiveEpilogueINS1H_23Sm100TmaWarpSpecializedILi2ELi2ELi32ELb0ELb0EEEJSH_NS5_IJNSW_ISF_SC_EES1M_EEESI_SJ_SI_SJ_NS1H_6fusion15FusionCallbacksIS1L_NS1O_17LinearCombinationISI_fSI_fLNS_15FloatRoundStyleE2EEESH_S1N_JEEENS4_5SM1004TMEM4LOAD26SM100_TMEM_LOAD_16dp32b32xENS4_13SM90_TMA_LOADENS15_INS16_ILi2ELi4ELi3EEES19_NSW_INS5_IJS1A_SF_EEENS5_IJSF_SC_EEEEEEENS4_39AutoVectorizingCopyWithAssumedAlignmentILi128EEENS4_14SM90_TMA_STOREES23_S25_S25_EEEvvEEEEvNT_6ParamsE,@function
        .size           _ZN7cutlass13device_kernelINS_4gemm6kernel13GemmUniversalIN4cute5tupleIJiiiiEEENS1_10collective13CollectiveMmaINS1_35MainloopSm100TmaUmmaWarpSpecializedILi8ELi2ELi4ENS5_IJNS4_1CILi4EEESB_NSA_ILi1EEEEEEEENS5_IJNSA_ILi64EEENSA_ILi128EEESG_EEENS_12float_e4m3_tENS5_IJlSC_lEEESI_SJ_NS4_8TiledMMAINS4_8MMA_AtomIJNS4_10MMA_TraitsINS4_19SM100_MMA_F8F6F4_SSEJSI_SI_fSF_SG_NS4_17integral_constantINS4_4UMMA5MajorELSQ_0EEESR_NSO_INSP_7ScaleInELSS_0EEEST_EEEEEENS4_6LayoutINS5_IJSC_SC_SC_EEENS5_IJNSA_ILi0EEESY_SY_EEEEENS5_IJNS4_10UnderscoreES11_S11_EEEEENS4_23SM90_TMA_LOAD_MULTICASTENS4_14ComposedLayoutINS4_7SwizzleILi3ELi4ELi3EEENS4_18smem_ptr_flag_bitsILi8EEENSW_INS5_IJNSA_ILi8EEESG_EEENS5_IJSG_SC_EEEEEEEvNS4_8identityES14_S1E_vS1F_EENS_8epilogue10collective18CollectiveEpilogueINS1H_23Sm100TmaWarpSpecializedILi2ELi2ELi32ELb0ELb0EEEJSH_NS5_IJNSW_ISF_SC_EES1M_EEESI_SJ_SI_SJ_NS1H_6fusion15FusionCallbacksIS1L_NS1O_17LinearCombinationISI_fSI_fLNS_15FloatRoundStyleE2EEESH_S1N_JEEENS4_5SM1004TMEM4LOAD26SM100_TMEM_LOAD_16dp32b32xENS4_13SM90_TMA_LOADENS15_INS16_ILi2ELi4ELi3EEES19_NSW_INS5_IJS1A_SF_EEENS5_IJSF_SC_EEEEEEENS4_39AutoVectorizingCopyWithAssumedAlignmentILi128EEENS4_14SM90_TMA_STOREES23_S25_S25_EEEvvEEEEvNT_6ParamsE,(.L_x_162 - _ZN7cutlass13device_kernelINS_4gemm6kernel13GemmUniversalIN4cute5tupleIJiiiiEEENS1_10collective13CollectiveMmaINS1_35MainloopSm100TmaUmmaWarpSpecializedILi8ELi2ELi4ENS5_IJNS4_1CILi4EEESB_NSA_ILi1EEEEEEEENS5_IJNSA_ILi64EEENSA_ILi128EEESG_EEENS_12float_e4m3_tENS5_IJlSC_lEEESI_SJ_NS4_8TiledMMAINS4_8MMA_AtomIJNS4_10MMA_TraitsINS4_19SM100_MMA_F8F6F4_SSEJSI_SI_fSF_SG_NS4_17integral_constantINS4_4UMMA5MajorELSQ_0EEESR_NSO_INSP_7ScaleInELSS_0EEEST_EEEEEENS4_6LayoutINS5_IJSC_SC_SC_EEENS5_IJNSA_ILi0EEESY_SY_EEEEENS5_IJNS4_10UnderscoreES11_S11_EEEEENS4_23SM90_TMA_LOAD_MULTICASTENS4_14ComposedLayoutINS4_7SwizzleILi3ELi4ELi3EEENS4_18smem_ptr_flag_bitsILi8EEENSW_INS5_IJNSA_ILi8EEESG_EEENS5_IJSG_SC_EEEEEEEvNS4_8identityES14_S1E_vS1F_EENS_8epilogue10collective18CollectiveEpilogueINS1H_23Sm100TmaWarpSpecializedILi2ELi2ELi32ELb0ELb0EEEJSH_NS5_IJNSW_ISF_SC_EES1M_EEESI_SJ_SI_SJ_NS1H_6fusion15FusionCallbacksIS1L_NS1O_17LinearCombinationISI_fSI_fLNS_15FloatRoundStyleE2EEESH_S1N_JEEENS4_5SM1004TMEM4LOAD26SM100_TMEM_LOAD_16dp32b32xENS4_13SM90_TMA_LOADENS15_INS16_ILi2ELi4ELi3EEES19_NSW_INS5_IJS1A_SF_EEENS5_IJSF_SC_EEEEEEENS4_39AutoVectorizingCopyWithAssumedAlignmentILi128EEENS4_14SM90_TMA_STOREES23_S25_S25_EEEvvEEEEvNT_6ParamsE)
        .other          _ZN7cutlass13device_kernelINS_4gemm6kernel13GemmUniversalIN4cute5tupleIJiiiiEEENS1_10collective13CollectiveMmaINS1_35MainloopSm100TmaUmmaWarpSpecializedILi8ELi2ELi4ENS5_IJNS4_1CILi4EEESB_NSA_ILi1EEEEEEEENS5_IJNSA_ILi64EEENSA_ILi128EEESG_EEENS_12float_e4m3_tENS5_IJlSC_lEEESI_SJ_NS4_8TiledMMAINS4_8MMA_AtomIJNS4_10MMA_TraitsINS4_19SM100_MMA_F8F6F4_SSEJSI_SI_fSF_SG_NS4_17integral_constantINS4_4UMMA5MajorELSQ_0EEESR_NSO_INSP_7ScaleInELSS_0EEEST_EEEEEENS4_6LayoutINS5_IJSC_SC_SC_EEENS5_IJNSA_ILi0EEESY_SY_EEEEENS5_IJNS4_10UnderscoreES11_S11_EEEEENS4_23SM90_TMA_LOAD_MULTICASTENS4_14ComposedLayoutINS4_7SwizzleILi3ELi4ELi3EEENS4_18smem_ptr_flag_bitsILi8EEENSW_INS5_IJNSA_ILi8EEESG_EEENS5_IJSG_SC_EEEEEEEvNS4_8identityES14_S1E_vS1F_EENS_8epilogue10collective18CollectiveEpilogueINS1H_23Sm100TmaWarpSpecializedILi2ELi2ELi32ELb0ELb0EEEJSH_NS5_IJNSW_ISF_SC_EES1M_EEESI_SJ_SI_SJ_NS1H_6fusion15FusionCallbacksIS1L_NS1O_17LinearCombinationISI_fSI_fLNS_15FloatRoundStyleE2EEESH_S1N_JEEENS4_5SM1004TMEM4LOAD26SM100_TMEM_LOAD_16dp32b32xENS4_13SM90_TMA_LOADENS15_INS16_ILi2ELi4ELi3EEES19_NSW_INS5_IJS1A_SF_EEENS5_IJSF_SC_EEEEEEENS4_39AutoVectorizingCopyWithAssumedAlignmentILi128EEENS4_14SM90_TMA_STOREES23_S25_S25_EEEvvEEEEvNT_6ParamsE,@"STO_CUDA_ENTRY STV_DEFAULT"
_ZN7cutlass13device_kernelINS_4gemm6kernel13GemmUniversalIN4cute5tupleIJiiiiEEENS1_10collective13CollectiveMmaINS1_35MainloopSm100TmaUmmaWarpSpecializedILi8ELi2ELi4ENS5_IJNS4_1CILi4EEESB_NSA_ILi1EEEEEEEENS5_IJNSA_ILi64EEENSA_ILi128EEESG_EEENS_12float_e4m3_tENS5_IJlSC_lEEESI_SJ_NS4_8TiledMMAINS4_8MMA_AtomIJNS4_10MMA_TraitsINS4_19SM100_MMA_F8F6F4_SSEJSI_SI_fSF_SG_NS4_17integral_constantINS4_4UMMA5MajorELSQ_0EEESR_NSO_INSP_7ScaleInELSS_0EEEST_EEEEEENS4_6LayoutINS5_IJSC_SC_SC_EEENS5_IJNSA_ILi0EEESY_SY_EEEEENS5_IJNS4_10UnderscoreES11_S11_EEEEENS4_23SM90_TMA_LOAD_MULTICASTENS4_14ComposedLayoutINS4_7SwizzleILi3ELi4ELi3EEENS4_18smem_ptr_flag_bitsILi8EEENSW_INS5_IJNSA_ILi8EEESG_EEENS5_IJSG_SC_EEEEEEEvNS4_8identityES14_S1E_vS1F_EENS_8epilogue10collective18CollectiveEpilogueINS1H_23Sm100TmaWarpSpecializedILi2ELi2ELi32ELb0ELb0EEEJSH_NS5_IJNSW_ISF_SC_EES1M_EEESI_SJ_SI_SJ_NS1H_6fusion15FusionCallbacksIS1L_NS1O_17LinearCombinationISI_fSI_fLNS_15FloatRoundStyleE2EEESH_S1N_JEEENS4_5SM1004TMEM4LOAD26SM100_TMEM_LOAD_16dp32b32xENS4_13SM90_TMA_LOADENS15_INS16_ILi2ELi4ELi3EEES19_NSW_INS5_IJS1A_SF_EEENS5_IJSF_SC_EEEEEEENS4_39AutoVectorizingCopyWithAssumedAlignmentILi128EEENS4_14SM90_TMA_STOREES23_S25_S25_EEEvvEEEEvNT_6ParamsE:
[----:B------:R-:W1:Y:S01]  /*0000*/  LDC R1, c[0x0][0x37c] ;  /* 0x0000df00ff017b82 */ /* 0x000e620000000800 */
[----:B------:R-:W2:Y:S01]  /*0010*/  S2R R96, SR_TID.X ;  /* 0x0000000000607919 */ /* 0x000ea20000002100 */
[----:B------:R-:W3:Y:S01]  /*0020*/  LDCU.64 UR8, c[0x0][0x890] ;  /* 0x00011200ff0877ac */ /* 0x000ee20008000a00 */
[----:B------:R-:W-:Y:S02]  /*0030*/  PRMT R88, RZ, 0x7610, R88 ;  /* 0x00007610ff587816 */ /* 0x000fe40000000058 */
[----:B------:R-:W-:Y:S02]  /*0040*/  ELECT P3, URZ, PT ;  /* 0x0000000000ff782f */ /* 0x000fe40003860000 */
[----:B---3--:R-:W-:-:S04]  /*0050*/  ISETP.NE.U32.AND P0, PT, RZ, UR8, PT ;  /* 0x00000008ff007c0c */ /* 0x008fc8000bf05070 */
[----:B------:R-:W-:Y:S02]  /*0060*/  ISETP.NE.AND.EX P1, PT, RZ, UR9, PT, P0 ;  /* 0x00000009ff007c0c */ /* 0x000fe4000bf25300 */
[----:B--2---:R-:W-:-:S05]  /*0070*/  SHF.R.U32.HI R89, RZ, 0x5, R96 ;  /* 0x00000005ff597819 */ /* 0x004fca0000011660 */
[----:B------:R-:W2:Y:S02]  /*0080*/  SHFL.IDX PT, R0, R89, RZ, 0x1f ;  /* 0x00001fff59007589 */ /* 0x000ea400000e0000 */
[----:B--2---:R-:W-:-:S04]  /*0090*/  R2UR UR21, R0 ;  /* 0x00000000001572ca */ /* 0x004fc800000e0000 */
[----:B-1----:R-:W-:Y:S05]  /*00a0*/  @P1 BRA `(.L_x_0) ;  /* 0x0000000000301947 */ /* 0x002fea0003800000 */
[----:B------:R-:W1:Y:S02]  /*00b0*/  LDCU.64 UR4, c[0x0][0x888] ;  /* 0x00011100ff0477ac */ /* 0x000e640008000a00 */
[----:B-1----:R-:W-:-:S04]  /*00c0*/  UISETP.NE.U32.AND UP0, UPT, UR4, URZ, UPT ;  /* 0x000000ff0400728c */ /* 0x002fc8000bf05070 */
[----:B------:R-:W-:-:S09]  /*00d0*/  UISETP.NE.AND.EX UP0, UPT, UR5, URZ, UPT, UP0 ;  /* 0x000000ff0500728c */ /* 0x000fd2000bf05300 */
[----:B------:R-:W-:Y:S05]  /*00e0*/  BRA.U !UP0, `(.L_x_1) ;  /* 0x0000000108147547 */ /* 0x000fea000b800000 */
[----:B------:R-:W1:Y:S01]  /*00f0*/  LDC.64 R2, c[0x0][0x888] ;  /* 0x00022200ff027b82 */ /* 0x000e620000000a00 */
[----:B------:R-:W1:Y:S02]  /*0100*/  LDCU.64 UR4, c[0x0][0x358] ;  /* 0x00006b00ff0477ac */ /* 0x000e640008000a00 */
[----:B-1----:R1:W5:Y:S01]  /*0110*/  LDG.E R41, desc[UR4][R2.64] ;  /* 0x0000000402297981 */ /* 0x002362000c1e1900 */
[----:B------:R-:W-:Y:S01]  /*0120*/  HFMA2 R88, -RZ, RZ, 0, 5.9604644775390625e-08 ;  /* 0x00000001ff587431 */ /* 0x000fe200000001ff */
[----:B------:R-:W-:Y:S05]  /*0130*/  BRA `(.L_x_0) ;  /* 0x00000000000c7947 */ /* 0x000fea0003800000 */
.L_x_1:
[----:B------:R-:W1:Y:S01]  /*0140*/  LDCU UR4, c[0x0][0x880] ;  /* 0x00011000ff0477ac */ /* 0x000e620008000800 */
[----:B------:R-:W-:Y:S01]  /*0150*/  HFMA2 R88, -RZ, RZ, 0, 5.9604644775390625e-08 ;  /* 0x00000001ff587431 */ /* 0x000fe200000001ff */
[----:B-1----:R-:W-:-:S07]  /*0160*/  MOV R41, UR4 ;  /* 0x0000000400297c02 */ /* 0x002fce0008000f00 */
.L_x_0:
[----:B------:R-:W2:Y:S02]  /*0170*/  LDCU.64 UR4, c[0x0][0x8b0] ;  /* 0x00011600ff0477ac */ /* 0x000ea40008000a00 */
[----:B--2---:R-:W-:-:S04]  /*0180*/  UISETP.NE.U32.AND UP0, UPT, UR4, URZ, UPT ;  /* 0x000000ff0400728c */ /* 0x004fc8000bf05070 */
[----:B------:R-:W-:-:S09]  /*0190*/  UISETP.NE.AND.EX UP0, UPT, UR5, URZ, UPT, UP0 ;  /* 0x000000ff0500728c */ /* 0x000fd2000bf05300 */
[----:B------:R-:W-:Y:S05]  /*01a0*/  BRA.U UP0, `(.L_x_2) ;  /* 0x0000000100287547 */ /* 0x000fea000b800000 */
[----:B------:R-:W2:Y:S02]  /*01b0*/  LDCU.64 UR4, c[0x0][0x8a8] ;  /* 0x00011500ff0477ac */ /* 0x000ea40008000a00 */
[----:B--2---:R-:W-:-:S04]  /*01c0*/  UISETP.NE.U32.AND UP0, UPT, UR4, URZ, UPT ;  /* 0x000000ff0400728c */ /* 0x004fc8000bf05070 */
[----:B------:R-:W-:-:S09]  /*01d0*/  UISETP.NE.AND.EX UP0, UPT, UR5, URZ, UPT, UP0 ;  /* 0x000000ff0500728c */ /* 0x000fd2000bf05300 */
[----:B------:R-:W-:Y:S05]  /*01e0*/  BRA.U !UP0, `(.L_x_3) ;  /* 0x0000000108107547 */ /* 0x000fea000b800000 */
[----:B------:R-:W2:Y:S01]  /*01f0*/  LDC.64 R38, c[0x0][0x8a8] ;  /* 0x00022a00ff267b82 */ /* 0x000ea20000000a00 */
[----:B------:R-:W2:Y:S02]  /*0200*/  LDCU.64 UR4, c[0x0][0x358] ;  /* 0x00006b00ff0477ac */ /* 0x000ea40008000a00 */
[----:B--2---:R2:W5:Y:S01]  /*0210*/  LDG.E R38, desc[UR4][R38.64] ;  /* 0x0000000426267981 */ /* 0x004562000c1e1900 */
[----:B------:R-:W-:Y:S05]  /*0220*/  BRA `(.L_x_2) ;  /* 0x0000000000087947 */ /* 0x000fea0003800000 */
.L_x_3:
[----:B------:R-:W2:Y:S02]  /*0230*/  LDCU UR4, c[0x0][0x8a0] ;  /* 0x00011400ff0477ac */ /* 0x000ea40008000800 */
[----:B--2---:R-:W-:Y:S02]  /*0240*/  MOV R38, UR4 ;  /* 0x0000000400267c02 */ /* 0x004fe40008000f00 */
.L_x_2:
[----:B------:R-:W-:Y:S01]  /*0250*/  IMAD.U32 R0, RZ, RZ, UR21 ;  /* 0x00000015ff007e24 */ /* 0x000fe2000f8e00ff */
[----:B------:R-:W-:Y:S04]  /*0260*/  BSSY.RECONVERGENT B0, `(.L_x_4) ;  /* 0x000000c000007945 */ /* 0x000fe80003800200 */
[C---:B------:R-:W-:Y:S02]  /*0270*/  ISETP.NE.OR P2, PT, R0.reuse, 0x1, !P3 ;  /* 0x000000010000780c */ /* 0x040fe40005f45670 */
[----:B------:R-:W-:-:S11]  /*0280*/  ISETP.NE.OR P1, PT, R0, 0x3, !P3 ;  /* 0x000000030000780c */ /* 0x000fd60005f25670 */
[----:B------:R-:W-:Y:S05]  /*0290*/  @P2 BRA `(.L_x_5) ;  /* 0x0000000000202947 */ /* 0x000fea0003800000 */
[----:B------:R-:W3:Y:S02]  /*02a0*/  LDCU.64 UR4, c[0x0][0x348] ;  /* 0x00006900ff0477ac */ /* 0x000ee40008000a00 */
[----:B---3--:R-:W-:Y:S02]  /*02b0*/  UIADD3 UR6, UP1, UPT, UR4, 0x80, URZ ;  /* 0x0000008004067890 */ /* 0x008fe4000ff3e0ff */
[----:B------:R-:W-:Y:S02]  /*02c0*/  UIADD3 UR4, UP0, UPT, UR4, 0x180, URZ ;  /* 0x0000018004047890 */ /* 0x000fe4000ff1e0ff */
[----:B------:R-:W-:Y:S02]  /*02d0*/  UIADD3.X UR7, UPT, UPT, URZ, UR5, URZ, UP1, !UPT ;  /* 0x00000005ff077290 */ /* 0x000fe40008ffe4ff */
[----:B------:R-:W-:-:S07]  /*02e0*/  UIADD3.X UR5, UPT, UPT, URZ, UR5, URZ, UP0, !UPT ;  /* 0x00000005ff057290 */ /* 0x000fce00087fe4ff */
[----:B------:R3:W-:Y:S02]  /*02f0*/  UTMACCTL.PF [UR6] ;  /* 0x00000000060079b9 */ /* 0x0007e40008040000 */
[----:B------:R3:W-:Y:S02]  /*0300*/  UTMACCTL.PF [UR4] ;  /* 0x00000000040079b9 */ /* 0x0007e40008040000 */
[----:B---3--:R-:W-:Y:S01]  /*0310*/  NOP ;  /* 0x0000000000007918 */ /* 0x008fe20000000000 */
.L_x_5:
[----:B------:R-:W-:Y:S05]  /*0320*/  BSYNC.RECONVERGENT B0 ;  /* 0x0000000000007941 */ /* 0x000fea0003800200 */
.L_x_4:
[----:B------:R-:W-:Y:S04]  /*0330*/  BSSY.RECONVERGENT B0, `(.L_x_6) ;  /* 0x000000a000007945 */ /* 0x000fe80003800200 */
        /* <DEDUP_REMOVED lines=9> */
.L_x_7:
[----:B------:R-:W-:Y:S05]  /*03d0*/  BSYNC.RECONVERGENT B0 ;  /* 0x0000000000007941 */ /* 0x000fea0003800200 */
.L_x_6:
[----:B------:R-:W3:Y:S01]  /*03e0*/  LDCU.64 UR4, c[0x0][0x888] ;  /* 0x00011100ff0477ac */ /* 0x000ee20008000a00 */
[----:B------:R-:W-:Y:S01]  /*03f0*/  ISETP.NE.AND.EX P0, PT, RZ, UR9, PT, P0 ;  /* 0x00000009ff007c0c */ /* 0x000fe2000bf05300 */
[----:B------:R-:W-:Y:S01]  /*0400*/  UPLOP3.LUT UP3, UPT, UPT, UPT, UPT, 0x80, 0x8 ;  /* 0x000000000008789c */ /* 0x000fe20003f6f070 */
[----:B---3--:R-:W-:-:S04]  /*0410*/  ISETP.NE.U32.AND P1, PT, RZ, UR4, PT ;  /* 0x00000004ff007c0c */ /* 0x008fc8000bf25070 */
[----:B------:R-:W-:-:S13]  /*0420*/  ISETP.NE.AND.EX P1, PT, RZ, UR5, PT, P1 ;  /* 0x00000005ff007c0c */ /* 0x000fda000bf25310 */
[----:B------:R-:W-:Y:S05]  /*0430*/  @P1 BRA P0, `(.L_x_8) ;  /* 0x0000000000281947 */ /* 0x000fea0000000000 */
[----:B------:R-:W-:Y:S01]  /*0440*/  UISETP.NE.U32.AND UP0, UPT, UR8, URZ, UPT ;  /* 0x000000ff0800728c */ /* 0x000fe2000bf05070 */
[----:B-----5:R-:W-:Y:S01]  /*0450*/  FSETP.NEU.AND P0, PT, R41, RZ, PT ;  /* 0x000000ff2900720b */ /* 0x020fe20003f0d000 */
[----:B------:R-:W-:Y:S02]  /*0460*/  UISETP.NE.U32.AND UP2, UPT, UR4, URZ, UPT ;  /* 0x000000ff0400728c */ /* 0x000fe4000bf45070 */
[----:B------:R-:W-:Y:S02]  /*0470*/  UISETP.NE.AND.EX UP1, UPT, UR9, URZ, UPT, UP0 ;  /* 0x000000ff0900728c */ /* 0x000fe4000bf25300 */
[----:B------:R-:W-:-:S04]  /*0480*/  UISETP.NE.AND.EX UP0, UPT, UR5, URZ, UPT, UP2 ;  /* 0x000000ff0500728c */ /* 0x000fc8000bf05320 */
[----:B------:R-:W-:-:S04]  /*0490*/  USEL UR4, URZ, 0xffffffff, UP0 ;  /* 0xffffffffff047887 */ /* 0x000fc80008000000 */
[----:B------:R-:W-:Y:S01]  /*04a0*/  VOTEU.ANY UP0, P0 ;  /* 0x0000000000ff7886 */ /* 0x000fe20000000100 */
[----:B------:R-:W-:-:S04]  /*04b0*/  @!UP1 USEL UR4, URZ, 0xffffffff, UP0 ;  /* 0xffffffffff049887 */ /* 0x000fc80008000000 */
[----:B------:R-:W-:-:S04]  /*04c0*/  ULOP3.LUT UR4, UR4, 0x1, URZ, 0xc0, !UPT ;  /* 0x0000000104047892 */ /* 0x000fc8000f8ec0ff */
[----:B------:R-:W-:-:S11]  /*04d0*/  UISETP.NE.U32.AND UP3, UPT, UR4, 0x1, UPT ;  /* 0x000000010400788c */ /* 0x000fd6000bf65070 */
.L_x_8:
[----:B-1----:R-:W1:Y:S01]  /*04e0*/  SHFL.IDX PT, R2, R89, RZ, 0x1f ;  /* 0x00001fff59027589 */ /* 0x002e6200000e0000 */
[----:B------:R-:W-:-:S04]  /*04f0*/  UISETP.NE.AND UP0, UPT, UR21, 0x2, UPT ;  /* 0x000000021500788c */ /* 0x000fc8000bf05270 */
[----:B------:R-:W-:Y:S01]  /*0500*/  USEL UR38, URZ, 0x1, UP0 ;  /* 0x00000001ff267887 */ /* 0x000fe20008000000 */
[----:B-1----:R-:W-:-:S13]  /*0510*/  ISETP.NE.AND P0, PT, R2, RZ, PT ;  /* 0x000000ff0200720c */ /* 0x002fda0003f05270 */
[----:B------:R-:W-:Y:S05]  /*0520*/  @P0 BRA `(.L_x_9) ;  /* 0x0000000000840947 */ /* 0x000fea0003800000 */
[----:B------:R-:W-:Y:S01]  /*0530*/  ELECT P0, URZ, PT ;  /* 0x0000000000ff782f */ /* 0x000fe20003800000 */
[----:B------:R-:W-:-:S12]  /*0540*/  BSSY.RECONVERGENT B0, `(.L_x_9) ;  /* 0x000001f000007945 */ /* 0x000fd80003800200 */
[----:B------:R-:W-:Y:S05]  /*0550*/  @!P0 BRA `(.L_x_10) ;  /* 0x0000000000748947 */ /* 0x000fea0003800000 */
[----:B------:R-:W1:Y:S01]  /*0560*/  S2UR UR4, SR_CgaCtaId ;  /* 0x00000000000479c3 */ /* 0x000e620000008800 */
[----:B------:R-:W-:Y:S01]  /*0570*/  UMOV UR5, 0x400 ;  /* 0x0000040000057882 */ /* 0x000fe20000000000 */
[----:B------:R-:W-:Y:S01]  /*0580*/  UMOV UR8, 0x1 ;  /* 0x0000000100087882 */ /* 0x000fe20000000000 */
[----:B------:R-:W-:Y:S01]  /*0590*/  UMOV UR6, 0x7 ;  /* 0x0000000700067882 */ /* 0x000fe20000000000 */
[----:B------:R-:W-:-:S04]  /*05a0*/  UIADD3 UR8, UPT, UPT, -UR8, 0x100000, URZ ;  /* 0x0010000008087890 */ /* 0x000fc8000fffe1ff */
[----:B------:R-:W-:Y:S02]  /*05b0*/  USHF.L.U32 UR9, UR8, 0xb, URZ ;  /* 0x0000000b08097899 */ /* 0x000fe400080006ff */
[----:B------:R-:W-:Y:S02]  /*05c0*/  USHF.L.U32 UR8, UR8, 0x1, URZ ;  /* 0x0000000108087899 */ /* 0x000fe400080006ff */
[----:B------:R-:W-:-:S04]  /*05d0*/  UIADD3 UR6, UPT, UPT, -UR6, 0x100000, URZ ;  /* 0x0010000006067890 */ /* 0x000fc8000fffe1ff */
[----:B------:R-:W-:Y:S02]  /*05e0*/  USHF.L.U32 UR7, UR6, 0xb, URZ ;  /* 0x0000000b06077899 */ /* 0x000fe400080006ff */
[----:B------:R-:W-:Y:S02]  /*05f0*/  USHF.L.U32 UR6, UR6, 0x1, URZ ;  /* 0x0000000106067899 */ /* 0x000fe400080006ff */
[----:B-1----:R-:W-:Y:S01]  /*0600*/  ULEA UR4, UR4, UR5, 0x18 ;  /* 0x0000000504047291 */ /* 0x002fe2000f8ec0ff */
[----:B------:R-:W1:Y:S11]  /*0610*/  FENCE.VIEW.ASYNC.S ;  /* 0x00000000000073c6 */ /* 0x000e760000000000 */
[----:B-1----:R1:W3:Y:S01]  /*0620*/  SYNCS.EXCH.64 URZ, [UR4], UR8 ;  /* 0x0000000804ff75b2 */ /* 0x0022e20008000100 */
[----:B------:R1:W4:Y:S01]  /*0630*/  SYNCS.EXCH.64 URZ, [UR4+0x40], UR6 ;  /* 0x0000400604ff75b2 */ /* 0x0003220008000100 */
[----:B------:R1:W1:Y:S01]  /*0640*/  SYNCS.EXCH.64 URZ, [UR4+0x8], UR8 ;  /* 0x0000080804ff75b2 */ /* 0x0002620008000100 */
        /* <DEDUP_REMOVED lines=13> */
[----:B------:R-:W-:Y:S01]  /*0720*/  NOP ;  /* 0x0000000000007918 */ /* 0x000fe20000000000 */
.L_x_10:
[----:B-1----:R-:W-:Y:S05]  /*0730*/  BSYNC.RECONVERGENT B0 ;  /* 0x0000000000007941 */ /* 0x002fea0003800200 */
.L_x_9:
[----:B------:R-:W1:Y:S01]  /*0740*/  SHFL.IDX PT, R2, R89, RZ, 0x1f ;  /* 0x00001fff59027589 */ /* 0x000e6200000e0000 */
[----:B------:R-:W-:Y:S01]  /*0750*/  NOP ;  /* 0x0000000000007918 */ /* 0x000fe20000000000 */
[----:B-1----:R-:W-:-:S13]  /*0760*/  ISETP.NE.AND P0, PT, R2, 0x1, PT ;  /* 0x000000010200780c */ /* 0x002fda0003f05270 */
[----:B------:R-:W-:Y:S05]  /*0770*/  @P0 BRA `(.L_x_11) ;  /* 0x0000000000480947 */ /* 0x000fea0003800000 */
        /* <DEDUP_REMOVED lines=9> */
[----:B------:R-:W-:Y:S01]  /*0810*/  USHF.L.U32 UR6, UR6, 0x1, URZ ;  /* 0x0000000106067899 */ /* 0x000fe200080006ff */
[----:B------:R-:W-:Y:S01]  /*0820*/  ELECT P0, URZ, PT ;  /* 0x0000000000ff782f */ /* 0x000fe20003800000 */
[----:B-1----:R-:W-:Y:S01]  /*0830*/  ULEA UR4, UR4, UR5, 0x18 ;  /* 0x0000000504047291 */ /* 0x002fe2000f8ec0ff */
[----:B------:R-:W1:Y:S11]  /*0840*/  FENCE.VIEW.ASYNC.S ;  /* 0x00000000000073c6 */ /* 0x000e760000000000 */
[----:B-1----:R1:W1:Y:S01]  /*0850*/  SYNCS.EXCH.64 URZ, [UR4+0x80], UR8 ;  /* 0x0000800804ff75b2 */ /* 0x0022620008000100 */
[----:B------:R1:W1:Y:S01]  /*0860*/  SYNCS.EXCH.64 URZ, [UR4+0x90], UR6 ;  /* 0x0000900604ff75b2 */ /* 0x0002620008000100 */
[----:B------:R1:W1:Y:S01]  /*0870*/  SYNCS.EXCH.64 URZ, [UR4+0x88], UR8 ;  /* 0x0000880804ff75b2 */ /* 0x0002620008000100 */
[----:B------:R1:W1:Y:S01]  /*0880*/  SYNCS.EXCH.64 URZ, [UR4+0x98], UR6 ;  /* 0x0000980604ff75b2 */ /* 0x0002620008000100 */
[----:B------:R-:W-:Y:S01]  /*0890*/  NOP ;  /* 0x0000000000007918 */ /* 0x000fe20000000000 */
.L_x_11:
[----:B------:R-:W2:Y:S01]  /*08a0*/  SHFL.IDX PT, R2, R89, RZ, 0x1f ;  /* 0x00001fff59027589 */ /* 0x000ea200000e0000 */
[----:B------:R-:W-:Y:S01]  /*08b0*/  NOP ;  /* 0x0000000000007918 */ /* 0x000fe20000000000 */
[----:B--2---:R-:W-:-:S13]  /*08c0*/  ISETP.NE.AND P0, PT, R2, 0x3, PT ;  /* 0x000000030200780c */ /* 0x004fda0003f05270 */
[----:B------:R-:W-:Y:S05]  /*08d0*/  @P0 BRA `(.L_x_12) ;  /* 0x0000000000300947 */ /* 0x000fea0003800000 */
[----:B-1----:R-:W1:Y:S01]  /*08e0*/  S2UR UR4, SR_CgaCtaId ;  /* 0x00000000000479c3 */ /* 0x002e620000008800 */
[----:B------:R-:W-:Y:S01]  /*08f0*/  UMOV UR6, 0x400 ;  /* 0x0000040000067882 */ /* 0x000fe20000000000 */
[----:B------:R-:W-:Y:S01]  /*0900*/  UMOV UR5, 0x20 ;  /* 0x0000002000057882 */ /* 0x000fe20000000000 */
[----:B------:R-:W-:Y:S01]  /*0910*/  ELECT P0, URZ, PT ;  /* 0x0000000000ff782f */ /* 0x000fe20003800000 */
[----:B-1----:R-:W-:Y:S02]  /*0920*/  ULEA UR6, UR4, UR6, 0x18 ;  /* 0x0000000604067291 */ /* 0x002fe4000f8ec0ff */
[----:B------:R-:W-:-:S04]  /*0930*/  UIADD3 UR4, UPT, UPT, -UR5, 0x100000, URZ ;  /* 0x0010000005047890 */ /* 0x000fc8000fffe1ff */
[----:B------:R-:W-:Y:S02]  /*0940*/  USHF.L.U32 UR5, UR4, 0xb, URZ ;  /* 0x0000000b04057899 */ /* 0x000fe400080006ff */
[----:B------:R-:W-:Y:S01]  /*0950*/  USHF.L.U32 UR4, UR4, 0x1, URZ ;  /* 0x0000000104047899 */ /* 0x000fe200080006ff */
[----:B------:R-:W1:Y:S11]  /*0960*/  FENCE.VIEW.ASYNC.S ;  /* 0x00000000000073c6 */ /* 0x000e760000000000 */
[----:B-1----:R2:W1:Y:S01]  /*0970*/  SYNCS.EXCH.64 URZ, [UR6+0xa0], UR4 ;  /* 0x0000a00406ff75b2 */ /* 0x0024620008000100 */
[----:B------:R2:W1:Y:S02]  /*0980*/  SYNCS.EXCH.64 URZ, [UR6+0xa8], UR4 ;  /* 0x0000a80406ff75b2 */ /* 0x0004640008000100 */
[----:B--2---:R-:W-:Y:S01]  /*0990*/  NOP ;  /* 0x0000000000007918 */ /* 0x004fe20000000000 */
.L_x_12:
[----:B------:R-:W2:Y:S01]  /*09a0*/  SHFL.IDX PT, R2, R89, RZ, 0x1f ;  /* 0x00001fff59027589 */ /* 0x000ea200000e0000 */
[----:B------:R-:W-:Y:S01]  /*09b0*/  NOP ;  /* 0x0000000000007918 */ /* 0x000fe20000000000 */
[----:B--2---:R-:W-:-:S13]  /*09c0*/  ISETP.NE.AND P0, PT, R2, 0x4, PT ;  /* 0x000000040200780c */ /* 0x004fda0003f05270 */
[----:B------:R-:W-:Y:S05]  /*09d0*/  @P0 BRA `(.L_x_13) ;  /* 0x00000000004c0947 */ /* 0x000fea0003800000 */
[----:B-1----:R-:W1:Y:S01]  /*09e0*/  S2UR UR6, SR_CgaCtaId ;  /* 0x00000000000679c3 */ /* 0x002e620000008800 */
[----:B------:R-:W-:Y:S01]  /*09f0*/  UMOV UR4, 0xe20 ;  /* 0x00000e2000047882 */ /* 0x000fe20000000000 */
[----:B------:R-:W-:Y:S01]  /*0a00*/  UMOV UR5, 0x400 ;  /* 0x0000040000057882 */ /* 0x000fe20000000000 */
[----:B------:R-:W-:Y:S01]  /*0a10*/  USEL UR4, UR4, 0xc20, UP3 ;  /* 0x00000c2004047887 */ /* 0x000fe20009800000 */
[----:B------:R-:W-:Y:S01]  /*0a20*/  UMOV UR8, 0x1 ;  /* 0x0000000100087882 */ /* 0x000fe20000000000 */
[----:B------:R-:W-:Y:S01]  /*0a30*/  ELECT P0, URZ, PT ;  /* 0x0000000000ff782f */ /* 0x000fe20003800000 */
[----:B------:R-:W-:-:S04]  /*0a40*/  UIADD3 UR8, UPT, UPT, -UR8, 0x100000, URZ ;  /* 0x0010000008087890 */ /* 0x000fc8000fffe1ff */
[----:B------:R-:W-:Y:S02]  /*0a50*/  USHF.L.U32 UR9, UR8, 0xb, URZ ;  /* 0x0000000b08097899 */ /* 0x000fe400080006ff */
[----:B------:R-:W-:Y:S02]  /*0a60*/  USHF.L.U32 UR8, UR8, 0x1, URZ ;  /* 0x0000000108087899 */ /* 0x000fe400080006ff */
[----:B-1----:R-:W-:Y:S02]  /*0a70*/  ULEA UR6, UR6, UR5, 0x18 ;  /* 0x0000000506067291 */ /* 0x002fe4000f8ec0ff */
[----:B------:R-:W-:-:S04]  /*0a80*/  UIADD3 UR4, UPT, UPT, -UR4, 0x100000, URZ ;  /* 0x0010000004047890 */ /* 0x000fc8000fffe1ff */
[----:B------:R-:W-:Y:S02]  /*0a90*/  USHF.L.U32 UR5, UR4, 0xb, URZ ;  /* 0x0000000b04057899 */ /* 0x000fe400080006ff */
[----:B------:R-:W-:Y:S01]  /*0aa0*/  USHF.L.U32 UR4, UR4, 0x1, URZ ;  /* 0x0000000104047899 */ /* 0x000fe200080006ff */
[----:B------:R-:W1:Y:S03]  /*0ab0*/  FENCE.VIEW.ASYNC.S ;  /* 0x00000000000073c6 */ /* 0x000e660000000000 */
[----:B-1----:R2:W1:Y:S08]  /*0ac0*/  SYNCS.EXCH.64 URZ, [UR6+0xb0], UR8 ;  /* 0x0000b00806ff75b2 */ /* 0x0024700008000100 */
[----:B------:R2:W1:Y:S01]  /*0ad0*/  SYNCS.EXCH.64 URZ, [UR6+0xc0], UR4 ;  /* 0x0000c00406ff75b2 */ /* 0x0004620008000100 */
[----:B------:R2:W1:Y:S01]  /*0ae0*/  SYNCS.EXCH.64 URZ, [UR6+0xb8], UR8 ;  /* 0x0000b80806ff75b2 */ /* 0x0004620008000100 */
[----:B------:R2:W1:Y:S02]  /*0af0*/  SYNCS.EXCH.64 URZ, [UR6+0xc8], UR4 ;  /* 0x0000c80406ff75b2 */ /* 0x0004640008000100 */
[----:B--2---:R-:W-:Y:S01]  /*0b00*/  NOP ;  /* 0x0000000000007918 */ /* 0x004fe20000000000 */
.L_x_13:
[----:B------:R-:W2:Y:S01]  /*0b10*/  SHFL.IDX PT, R2, R89, RZ, 0x1f ;  /* 0x00001fff59027589 */ /* 0x000ea200000e0000 */
[----:B------:R-:W-:Y:S01]  /*0b20*/  NOP ;  /* 0x0000000000007918 */ /* 0x000fe20000000000 */
[----:B--2---:R-:W-:-:S13]  /*0b30*/  ISETP.NE.AND P0, PT, R2, 0x5, PT ;  /* 0x000000050200780c */ /* 0x004fda0003f05270 */
[----:B------:R-:W-:Y:S05]  /*0b40*/  @P0 BRA `(.L_x_14) ;  /* 0x0000000000580947 */ /* 0x000fea0003800000 */
[----:B-1----:R-:W1:Y:S01]  /*0b50*/  S2UR UR4, SR_CgaCtaId ;  /* 0x00000000000479c3 */ /* 0x002e620000008800 */
        /* <DEDUP_REMOVED lines=16> */
[----:B------:R2:W1:Y:S01]  /*0c60*/  SYNCS.EXCH.64 URZ, [UR4+0xe0], UR8 ;  /* 0x0000e00804ff75b2 */ /* 0x0004620008000100 */
[----:B------:R2:W1:Y:S01]  /*0c70*/  SYNCS.EXCH.64 URZ, [UR4+0x100], UR6 ;  /* 0x0001000604ff75b2 */ /* 0x0004620008000100 */
[----:B------:R2:W1:Y:S01]  /*0c80*/  SYNCS.EXCH.64 URZ, [UR4+0xe8], UR8 ;  /* 0x0000e80804ff75b2 */ /* 0x0004620008000100 */
[----:B------:R2:W1:Y:S02]  /*0c90*/  SYNCS.EXCH.64 URZ, [UR4+0x108], UR6 ;  /* 0x0001080604ff75b2 */ /* 0x0004640008000100 */
[----:B--2---:R-:W-:Y:S01]  /*0ca0*/  NOP ;  /* 0x0000000000007918 */ /* 0x004fe20000000000 */
.L_x_14:
[----:B------:R-:W2:Y:S01]  /*0cb0*/  SHFL.IDX PT, R2, R89, RZ, 0x1f ;  /* 0x00001fff59027589 */ /* 0x000ea200000e0000 */
[----:B------:R-:W-:Y:S01]  /*0cc0*/  NOP ;  /* 0x0000000000007918 */ /* 0x000fe20000000000 */
[----:B--2---:R-:W-:-:S13]  /*0cd0*/  ISETP.NE.AND P0, PT, R2, 0x3, PT ;  /* 0x000000030200780c */ /* 0x004fda0003f05270 */
[----:B------:R-:W-:Y:S05]  /*0ce0*/  @P0 BRA `(.L_x_15) ;  /* 0x0000000000380947 */ /* 0x000fea0003800000 */
[----:B------:R-:W2:Y:S01]  /*0cf0*/  S2UR UR5, SR_CgaCtaId ;  /* 0x00000000000579c3 */ /* 0x000ea20000008800 */
[----:B-1----:R-:W-:Y:S01]  /*0d00*/  UMOV UR4, 0x400 ;  /* 0x0000040000047882 */ /* 0x002fe20000000000 */
[----:B------:R-:W-:Y:S01]  /*0d10*/  UMOV UR6, 0x20 ;  /* 0x0000002000067882 */ /* 0x000fe20000000000 */
[----:B------:R-:W-:Y:S01]  /*0d20*/  ELECT P0, URZ, PT ;  /* 0x0000000000ff782f */ /* 0x000fe20003800000 */
[----:B------:R-:W-:-:S04]  /*0d30*/  UIADD3 UR6, UPT, UPT, -UR6, 0x100000, URZ ;  /* 0x0010000006067890 */ /* 0x000fc8000fffe1ff */
[----:B------:R-:W-:Y:S02]  /*0d40*/  USHF.L.U32 UR7, UR6, 0xb, URZ ;  /* 0x0000000b06077899 */ /* 0x000fe400080006ff */
[----:B------:R-:W-:Y:S02]  /*0d50*/  USHF.L.U32 UR6, UR6, 0x1, URZ ;  /* 0x0000000106067899 */ /* 0x000fe400080006ff */
[----:B--2---:R-:W-:Y:S01]  /*0d60*/  ULEA UR4, UR5, UR4, 0x18 ;  /* 0x0000000405047291 */ /* 0x004fe2000f8ec0ff */
[----:B------:R-:W1:Y:S11]  /*0d70*/  FENCE.VIEW.ASYNC.S ;  /* 0x00000000000073c6 */ /* 0x000e760000000000 */
[----:B-1----:R2:W1:Y:S01]  /*0d80*/  SYNCS.EXCH.64 URZ, [UR4+0x110], UR6 ;  /* 0x0001100604ff75b2 */ /* 0x0024620008000100 */
[----:B------:R2:W1:Y:S01]  /*0d90*/  SYNCS.EXCH.64 URZ, [UR4+0x120], UR6 ;  /* 0x0001200604ff75b2 */ /* 0x0004620008000100 */
[----:B------:R2:W1:Y:S01]  /*0da0*/  SYNCS.EXCH.64 URZ, [UR4+0x118], UR6 ;  /* 0x0001180604ff75b2 */ /* 0x0004620008000100 */
[----:B------:R2:W1:Y:S02]  /*0db0*/  SYNCS.EXCH.64 URZ, [UR4+0x128], UR6 ;  /* 0x0001280604ff75b2 */ /* 0x0004640008000100 */
[----:B--2---:R-:W-:Y:S01]  /*0dc0*/  NOP ;  /* 0x0000000000007918 */ /* 0x004fe20000000000 */
.L_x_15:
[----:B------:R-:W2:Y:S01]  /*0dd0*/  LDCU UR33, c[0x0][0x36c] ;  /* 0x00006d80ff2177ac */ /* 0x000ea20008000800 */
[----:B------:R-:W-:Y:S01]  /*0de0*/  ISETP.NE.OR P3, PT, R0, 0x2, !P3 ;  /* 0x000000020000780c */ /* 0x000fe20005f65670 */
[----:B------:R-:W-:Y:S01]  /*0df0*/  NOP ;  /* 0x0000000000007918 */ /* 0x000fe20000000000 */
[----:B------:R-:W-:Y:S01]  /*0e00*/  LOP3.LUT R0, R96, 0x1f, RZ, 0xc0, !PT ;  /* 0x0000001f60007812 */ /* 0x000fe200078ec0ff */
[----:B------:R-:W-:Y:S02]  /*0e10*/  UISETP.NE.AND UP4, UPT, UR21, URZ, UPT ;  /* 0x000000ff1500728c */ /* 0x000fe4000bf85270 */
[----:B--2---:R-:W-:-:S09]  /*0e20*/  UISETP.EQ.U32.AND UP0, UPT, UR33, 0x1, UPT ;  /* 0x000000012100788c */ /* 0x004fd2000bf02070 */
[----:B------:R-:W-:Y:S05]  /*0e30*/  BRA.U !UP0, `(.L_x_16) ;  /* 0x0000000108087547 */ /* 0x000fea000b800000 */
[----:B-1-34-:R-:W-:Y:S01]  /*0e40*/  UCGABAR_ARV ;  /* 0x00000000000079c7 */ /* 0x01afe20008000000 */
[----:B------:R-:W-:Y:S05]  /*0e50*/  BRA `(.L_x_17) ;  /* 0x0000000000047947 */ /* 0x000fea0003800000 */
.L_x_16:
[----:B-1-34-:R-:W-:Y:S01]  /*0e60*/  NOP ;  /* 0x0000000000007918 */ /* 0x01afe20000000000 */
.L_x_17:
[----:B------:R-:W1:Y:S01]  /*0e70*/  S2UR UR8, SR_CTAID.X ;  /* 0x00000000000879c3 */ /* 0x000e620000002500 */
[----:B------:R-:W-:-:S05]  /*0e80*/  CS2R.32 R3, SR_CgaSize ;  /* 0x0000000000037805 */ /* 0x000fca0000008a00 */
[----:B------:R-:W-:-:S05]  /*0e90*/  IMAD R3, R3, -0xa0, RZ ;  /* 0xffffff6003037824 */ /* 0x000fca00078e02ff */
[----:B------:R-:W-:-:S14]  /*0ea0*/  R2UR UR4, R3 ;  /* 0x00000000030472ca */ /* 0x000fdc00000e0000 */
[----:B------:R-:W2:Y:S01]  /*0eb0*/  LDCU UR4, c[0x0][UR4+0x2b0] ;  /* 0x00005600040477ac */ /* 0x000ea20008000800 */
[----:B------:R-:W-:-:S05]  /*0ec0*/  CS2R.32 R3, SR_CgaSize ;  /* 0x0000000000037805 */ /* 0x000fca0000008a00 */
[----:B------:R-:W-:-:S05]  /*0ed0*/  IMAD R3, R3, -0xa0, RZ ;  /* 0xffffff6003037824 */ /* 0x000fca00078e02ff */
[----:B------:R-:W-:-:S14]  /*0ee0*/  R2UR UR5, R3 ;  /* 0x00000000030572ca */ /* 0x000fdc00000e0000 */
[----:B------:R-:W3:Y:S01]  /*0ef0*/  LDCU UR5, c[0x0][UR5+0x2b4] ;  /* 0x00005680050577ac */ /* 0x000ee20008000800 */
[----:B------:R-:W4:Y:S01]  /*0f00*/  S2UR UR9, SR_CTAID.Y ;  /* 0x00000000000979c3 */ /* 0x000f220000002600 */
[----:B------:R-:W-:-:S05]  /*0f10*/  CS2R.32 R3, SR_CgaSize ;  /* 0x0000000000037805 */ /* 0x000fca0000008a00 */
[----:B------:R-:W-:-:S05]  /*0f20*/  IMAD R3, R3, -0xa0, RZ ;  /* 0xffffff6003037824 */ /* 0x000fca00078e02ff */
[----:B------:R-:W-:-:S14]  /*0f30*/  R2UR UR59, R3 ;  /* 0x00000000033b72ca */ /* 0x000fdc00000e0000 */
[----:B------:R-:W3:Y:S01]  /*0f40*/  LDCU UR59, c[0x0][UR59+0x2a0] ;  /* 0x000054003b3b77ac */ /* 0x000ee20008000800 */
[----:B------:R-:W3:Y:S01]  /*0f50*/  LDCU UR28, c[0x0][0xb24] ;  /* 0x00016480ff1c77ac */ /* 0x000ee20008000800 */
[----:B------:R-:W3:Y:S01]  /*0f60*/  S2UR UR6, SR_CgaCtaId ;  /* 0x00000000000679c3 */ /* 0x000ee20000008800 */
[----:B------:R-:W-:-:S05]  /*0f70*/  CS2R.32 R3, SR_CgaSize ;  /* 0x0000000000037805 */ /* 0x000fca0000008a00 */
[----:B------:R-:W-:-:S05]  /*0f80*/  IMAD R3, R3, -0xa0, RZ ;  /* 0xffffff6003037824 */ /* 0x000fca00078e02ff */
[----:B------:R-:W-:-:S14]  /*0f90*/  R2UR UR60, R3 ;  /* 0x00000000033c72ca */ /* 0x000fdc00000e0000 */
[----:B------:R-:W3:Y:S01]  /*0fa0*/  LDCU UR60, c[0x0][UR60+0x2a4] ;  /* 0x000054803c3c77ac */ /* 0x000ee20008000800 */
[----:B------:R-:W-:Y:S01]  /*0fb0*/  UMOV UR27, 0x1111 ;  /* 0x00001111001b7882 */ /* 0x000fe20000000000 */
[----:B------:R-:W-:Y:S01]  /*0fc0*/  UMOV UR26, 0xf ;  /* 0x0000000f001a7882 */ /* 0x000fe20000000000 */
[----:B------:R-:W3:Y:S01]  /*0fd0*/  LDCU UR42, c[0x0][0xb24] ;  /* 0x00016480ff2a77ac */ /* 0x000ee20008000800 */
[----:B-1----:R-:W-:Y:S01]  /*0fe0*/  I2FP.F32.U32 R3, UR8 ;  /* 0x0000000800037c45 */ /* 0x002fe20008201000 */
[----:B------:R-:W1:Y:S01]  /*0ff0*/  S2UR UR36, SR_CTAID.Z ;  /* 0x00000000002479c3 */ /* 0x000e620000002700 */
[----:B------:R-:W1:Y:S03]  /*1000*/  LDCU UR29, c[0x0][0xb30] ;  /* 0x00016600ff1d77ac */ /* 0x000e660008000800 */
[----:B--2---:R-:W-:Y:S01]  /*1010*/  FMUL R3, R3, UR4 ;  /* 0x0000000403037c20 */ /* 0x004fe20008400000 */
[----:B------:R-:W-:Y:S01]  /*1020*/  UISETP.NE.AND UP6, UPT, UR21, 0x2, UPT ;  /* 0x000000021500788c */ /* 0x000fe2000bfc5270 */
[----:B----4-:R-:W-:Y:S01]  /*1030*/  I2FP.F32.U32 R2, UR9 ;  /* 0x0000000900027c45 */ /* 0x010fe20008201000 */
[----:B---3--:R-:W-:-:S03]  /*1040*/  UISETP.GE.AND UP5, UPT, UR28, 0x1, UPT ;  /* 0x000000011c00788c */ /* 0x008fc6000bfa6270 */
[----:B------:R-:W2:Y:S01]  /*1050*/  F2I.U32.TRUNC.NTZ R3, R3 ;  /* 0x0000000300037305 */ /* 0x000ea2000020f000 */
[----:B------:R-:W-:Y:S01]  /*1060*/  UMOV UR16, UR8 ;  /* 0x0000000800107c82 */ /* 0x000fe20008000000 */
[----:B------:R-:W-:Y:S01]  /*1070*/  FMUL R2, R2, UR5 ;  /* 0x0000000502027c20 */ /* 0x000fe20008400000 */
[----:B------:R-:W-:Y:S01]  /*1080*/  UMOV UR20, UR9 ;  /* 0x0000000900147c82 */ /* 0x000fe20008000000 */
[----:B------:R-:W-:Y:S02]  /*1090*/  ULOP3.LUT UR49, UR6, 0x3, URZ, 0xc0, !UPT ;  /* 0x0000000306317892 */ /* 0x000fe4000f8ec0ff */
[----:B------:R-:W-:Y:S02]  /*10a0*/  ULOP3.LUT UR4, UR6, 0xc, URZ, 0xc0, !UPT ;  /* 0x0000000c06047892 */ /* 0x000fe4000f8ec0ff */
[----:B------:R-:W3:Y:S01]  /*10b0*/  F2I.U32.TRUNC.NTZ R2, R2 ;  /* 0x0000000200027305 */ /* 0x000ee2000020f000 */
[----:B------:R-:W-:Y:S02]  /*10c0*/  USHF.R.U32.HI UR32, URZ, 0x2, UR6 ;  /* 0x00000002ff207899 */ /* 0x000fe40008011606 */
[----:B------:R-:W-:-:S02]  /*10d0*/  USHF.L.U32 UR31, UR6, 0x9, URZ ;  /* 0x00000009061f7899 */ /* 0x000fc400080006ff */
[----:B------:R-:W-:Y:S02]  /*10e0*/  USHF.L.U32 UR30, UR6, 0xc, URZ ;  /* 0x0000000c061e7899 */ /* 0x000fe400080006ff */
[----:B------:R-:W-:Y:S01]  /*10f0*/  UISETP.GT.U32.AND UP1, UPT, UR49, 0xffff, UPT ;  /* 0x0000ffff3100788c */ /* 0x000fe2000bf24070 */
[----:B--2---:R-:W-:Y:S01]  /*1100*/  R2UR UR7, R3 ;  /* 0x00000000030772ca */ /* 0x004fe200000e0000 */
[----:B------:R-:W-:Y:S02]  /*1110*/  UISETP.GT.U32.AND UP0, UPT, UR4, 0xffff, UPT ;  /* 0x0000ffff0400788c */ /* 0x000fe4000bf04070 */
[----:B------:R-:W-:Y:S02]  /*1120*/  USEL UR5, UR49, 0xffff, !UP1 ;  /* 0x0000ffff31057887 */ /* 0x000fe4000c800000 */
[----:B------:R-:W-:Y:S01]  /*1130*/  USEL UR4, UR4, 0xffff, !UP0 ;  /* 0x0000ffff04047887 */ /* 0x000fe2000c000000 */
[----:B---3--:R-:W-:Y:S01]  /*1140*/  R2UR UR6, R2 ;  /* 0x00000000020672ca */ /* 0x008fe200000e0000 */
[----:B------:R-:W-:Y:S01]  /*1150*/  ULOP3.LUT UR5, UR5, 0xffff, URZ, 0xc0, !UPT ;  /* 0x0000ffff05057892 */ /* 0x000fe2000f8ec0ff */
[----:B------:R-:W-:Y:S01]  /*1160*/  PRMT R2, RZ, 0x7610, R2 ;  /* 0x00007610ff027816 */ /* 0x000fe20000000002 */
[----:B------:R-:W-:-:S02]  /*1170*/  ULOP3.LUT UR4, UR4, 0xffff, URZ, 0xc0, !UPT ;  /* 0x0000ffff04047892 */ /* 0x000fc4000f8ec0ff */
[----:B------:R-:W-:Y:S02]  /*1180*/  USHF.L.U32 UR27, UR27, UR5, URZ ;  /* 0x000000051b1b7299 */ /* 0x000fe400080006ff */
[----:B------:R-:W-:Y:S02]  /*1190*/  USHF.L.U32 UR26, UR26, UR4, URZ ;  /* 0x000000041a1a7299 */ /* 0x000fe400080006ff */
[----:B------:R-:W-:Y:S02]  /*11a0*/  UIADD3 UR5, UPT, UPT, -UR7, URZ, URZ ;  /* 0x000000ff07057290 */ /* 0x000fe4000fffe1ff */
[----:B------:R-:W-:Y:S02]  /*11b0*/  ULOP3.LUT UR31, UR31, 0x1800, URZ, 0xc0, !UPT ;  /* 0x000018001f1f7892 */ /* 0x000fe4000f8ec0ff */
[----:B------:R-:W-:Y:S02]  /*11c0*/  UIADD3 UR4, UPT, UPT, -UR6, URZ, URZ ;  /* 0x000000ff06047290 */ /* 0x000fe4000fffe1ff */
[----:B------:R-:W-:-:S02]  /*11d0*/  ULOP3.LUT UR30, UR30, 0x3000, URZ, 0xc0, !UPT ;  /* 0x000030001e1e7892 */ /* 0x000fc4000f8ec0ff */
[----:B------:R-:W-:Y:S02]  /*11e0*/  UIMAD UR59, UR59, UR5, UR8 ;  /* 0x000000053b3b72a4 */ /* 0x000fe4000f8e0208 */
[----:B------:R-:W-:Y:S01]  /*11f0*/  UIMAD UR60, UR60, UR4, UR9 ;  /* 0x000000043c3c72a4 */ /* 0x000fe2000f8e0209 */
[----:B-1----:R-:W-:Y:S11]  /*1200*/  BRA.U UP4, `(.L_x_18) ;  /* 0x0000000104c47547 */ /* 0x002ff6000b800000 */
[----:B------:R-:W-:Y:S02]  /*1210*/  UISETP.NE.AND UP0, UPT, UR60, URZ, UPT ;  /* 0x000000ff3c00728c */ /* 0x000fe4000bf05270 */
[----:B------:R-:W-:Y:S02]  /*1220*/  UISETP.NE.AND UP2, UPT, UR60, 0x1, UPT ;  /* 0x000000013c00788c */ /* 0x000fe4000bf45270 */
[----:B------:R-:W-:Y:S02]  /*1230*/  UISETP.NE.AND UP1, UPT, UR59, URZ, UP0 ;  /* 0x000000ff3b00728c */ /* 0x000fe40008725270 */
[----:B------:R-:W-:Y:S02]  /*1240*/  USEL UR6, URZ, 0x2, UP0 ;  /* 0x00000002ff067887 */ /* 0x000fe40008000000 */
[----:B------:R-:W-:Y:S02]  /*1250*/  USEL UR9, URZ, 0x1, UP1 ;  /* 0x00000001ff097887 */ /* 0x000fe40008800000 */
[----:B------:R-:W-:-:S02]  /*1260*/  UISETP.NE.AND UP1, UPT, UR60, 0x2, UPT ;  /* 0x000000023c00788c */ /* 0x000fc4000bf25270 */
[----:B------:R-:W-:Y:S02]  /*1270*/  USEL UR12, URZ, 0x4, UP0 ;  /* 0x00000004ff0c7887 */ /* 0x000fe40008000000 */
[----:B------:R-:W-:Y:S02]  /*1280*/  USEL UR17, URZ, 0x8, UP0 ;  /* 0x00000008ff117887 */ /* 0x000fe40008000000 */
[----:B------:R-:W-:Y:S02]  /*1290*/  UISETP.NE.AND UP0, UPT, UR60, 0x3, UPT ;  /* 0x000000033c00788c */ /* 0x000fe4000bf05270 */
[----:B------:R-:W-:Y:S02]  /*12a0*/  USEL UR4, URZ, 0x100, UP1 ;  /* 0x00000100ff047887 */ /* 0x000fe40008800000 */
[----:B------:R-:W-:Y:S02]  /*12b0*/  USEL UR10, URZ, 0x200, UP1 ;  /* 0x00000200ff0a7887 */ /* 0x000fe40008800000 */
[----:B------:R-:W-:-:S02]  /*12c0*/  USEL UR14, URZ, 0x400, UP1 ;  /* 0x00000400ff0e7887 */ /* 0x000fc40008800000 */
[----:B------:R-:W-:Y:S02]  /*12d0*/  USEL UR19, URZ, 0x800, UP1 ;  /* 0x00000800ff137887 */ /* 0x000fe40008800000 */
[----:B------:R-:W-:Y:S02]  /*12e0*/  USEL UR5, URZ, 0x10, UP2 ;  /* 0x00000010ff057887 */ /* 0x000fe40009000000 */
[----:B------:R-:W-:Y:S02]  /*12f0*/  UISETP.NE.AND UP1, UPT, UR59, URZ, UPT ;  /* 0x000000ff3b00728c */ /* 0x000fe4000bf25270 */
[----:B------:R-:W-:Y:S02]  /*1300*/  USEL UR7, URZ, 0x1000, UP0 ;  /* 0x00001000ff077887 */ /* 0x000fe40008000000 */
[----:B------:R-:W-:Y:S02]  /*1310*/  USEL UR11, URZ, 0x2000, UP0 ;  /* 0x00002000ff0b7887 */ /* 0x000fe40008000000 */
[----:B------:R-:W-:-:S02]  /*1320*/  USEL UR15, URZ, 0x4000, UP0 ;  /* 0x00004000ff0f7887 */ /* 0x000fc40008000000 */
[----:B------:R-:W-:Y:S02]  /*1330*/  USEL UR22, URZ, 0x8000, UP0 ;  /* 0x00008000ff167887 */ /* 0x000fe40008000000 */
[----:B------:R-:W-:Y:S02]  /*1340*/  UISETP.NE.AND UP0, UPT, UR59, 0x1, UPT ;  /* 0x000000013b00788c */ /* 0x000fe4000bf05270 */
[----:B------:R-:W-:Y:S02]  /*1350*/  USEL UR5, UR5, 0x10, UP1 ;  /* 0x0000001005057887 */ /* 0x000fe40008800000 */
[----:B------:R-:W-:Y:S02]  /*1360*/  USEL UR4, UR4, 0x100, UP1 ;  /* 0x0000010004047887 */ /* 0x000fe40008800000 */
[----:B------:R-:W-:Y:S02]  /*1370*/  USEL UR8, URZ, 0x20, UP2 ;  /* 0x00000020ff087887 */ /* 0x000fe40009000000 */
[----:B------:R-:W-:-:S02]  /*1380*/  USEL UR7, UR7, 0x1000, UP1 ;  /* 0x0000100007077887 */ /* 0x000fc40008800000 */
[----:B------:R-:W-:Y:S02]  /*1390*/  USEL UR6, UR6, 0x2, UP0 ;  /* 0x0000000206067887 */ /* 0x000fe40008000000 */
[----:B------:R-:W-:Y:S02]  /*13a0*/  UIADD3 UR4, UPT, UPT, UR4, UR5, UR9 ;  /* 0x0000000504047290 */ /* 0x000fe4000fffe009 */
[----:B------:R-:W-:Y:S02]  /*13b0*/  UISETP.NE.AND UP1, UPT, UR59, 0x2, UPT ;  /* 0x000000023b00788c */ /* 0x000fe4000bf25270 */
[----:B------:R-:W-:Y:S02]  /*13c0*/  USEL UR8, UR8, 0x20, UP0 ;  /* 0x0000002008087887 */ /* 0x000fe40008000000 */
[----:B------:R-:W-:Y:S02]  /*13d0*/  USEL UR5, UR10, 0x200, UP0 ;  /* 0x000002000a057887 */ /* 0x000fe40008000000 */
[----:B------:R-:W-:-:S02]  /*13e0*/  UIADD3 UR4, UPT, UPT, UR6, UR7, UR4 ;  /* 0x0000000706047290 */ /* 0x000fc4000fffe004 */
[----:B------:R-:W-:Y:S02]  /*13f0*/  USEL UR13, URZ, 0x40, UP2 ;  /* 0x00000040ff0d7887 */ /* 0x000fe40009000000 */
[----:B------:R-:W-:Y:S02]  /*1400*/  USEL UR9, UR11, 0x2000, UP0 ;  /* 0x000020000b097887 */ /* 0x000fe40008000000 */
[----:B------:R-:W-:Y:S02]  /*1410*/  USEL UR7, UR12, 0x4, UP1 ;  /* 0x000000040c077887 */ /* 0x000fe40008800000 */
[----:B------:R-:W-:Y:S02]  /*1420*/  UIADD3 UR4, UPT, UPT, UR5, UR8, UR4 ;  /* 0x0000000805047290 */ /* 0x000fe4000fffe004 */
[----:B------:R-:W-:Y:S02]  /*1430*/  UISETP.NE.AND UP0, UPT, UR59, 0x3, UPT ;  /* 0x000000033b00788c */ /* 0x000fe4000bf05270 */
[----:B------:R-:W-:-:S02]  /*1440*/  USEL UR6, UR13, 0x40, UP1 ;  /* 0x000000400d067887 */ /* 0x000fc40008800000 */
[----:B------:R-:W-:Y:S02]  /*1450*/  USEL UR5, UR14, 0x400, UP1 ;  /* 0x000004000e057887 */ /* 0x000fe40008800000 */
[----:B------:R-:W-:Y:S02]  /*1460*/  UIADD3 UR4, UPT, UPT, UR7, UR9, UR4 ;  /* 0x0000000907047290 */ /* 0x000fe4000fffe004 */
[----:B------:R-:W-:Y:S02]  /*1470*/  USEL UR18, URZ, 0x80, UP2 ;  /* 0x00000080ff127887 */ /* 0x000fe40009000000 */
[----:B------:R-:W-:Y:S02]  /*1480*/  USEL UR9, UR15, 0x4000, UP1 ;  /* 0x000040000f097887 */ /* 0x000fe40008800000 */
[----:B------:R-:W-:Y:S02]  /*1490*/  USEL UR8, UR17, 0x8, UP0 ;  /* 0x0000000811087887 */ /* 0x000fe40008000000 */
[----:B------:R-:W-:-:S02]  /*14a0*/  UIADD3 UR4, UPT, UPT, UR5, UR6, UR4 ;  /* 0x0000000605047290 */ /* 0x000fc4000fffe004 */
[----:B------:R-:W-:Y:S02]  /*14b0*/  USEL UR7, UR18, 0x80, UP0 ;  /* 0x0000008012077887 */ /* 0x000fe40008000000 */
[----:B------:R-:W-:Y:S02]  /*14c0*/  USEL UR6, UR19, 0x800, UP0 ;  /* 0x0000080013067887 */ /* 0x000fe40008000000 */
[----:B------:R-:W-:Y:S02]  /*14d0*/  UIADD3 UR4, UPT, UPT, UR8, UR9, UR4 ;  /* 0x0000000908047290 */ /* 0x000fe4000fffe004 */
[----:B------:R-:W-:Y:S02]  /*14e0*/  USEL UR5, UR22, 0x8000, UP0 ;  /* 0x0000800016057887 */ /* 0x000fe40008000000 */
[----:B------:R-:W-:-:S04]  /*14f0*/  UIADD3 UR4, UPT, UPT, UR6, UR7, UR4 ;  /* 0x0000000706047290 */ /* 0x000fc8000fffe004 */
[----:B------:R-:W-:-:S06]  /*1500*/  UIADD3 UR4, UPT, UPT, UR4, UR5, URZ ;  /* 0x0000000504047290 */ /* 0x000fcc000fffe0ff */
[----:B------:R-:W-:Y:S02]  /*1510*/  MOV R2, UR4 ;  /* 0x0000000400027c02 */ /* 0x000fe40008000f00 */
.L_x_18:
[----:B------:R-:W-:Y:S05]  /*1520*/  BRA.U !UP5, `(.L_x_19) ;  /* 0x000000010dd47547 */ /* 0x000fea000b800000 */
[----:B------:R-:W1:Y:S01]  /*1530*/  LDCU.128 UR12, c[0x0][0xb10] ;  /* 0x00016200ff0c77ac */ /* 0x000e620008000c00 */
[----:B------:R-:W2:Y:S01]  /*1540*/  LDCU UR6, c[0x0][0x370] ;  /* 0x00006e00ff0677ac */ /* 0x000ea20008000800 */
[----:B------:R-:W3:Y:S01]  /*1550*/  LDCU UR5, c[0x0][0x374] ;  /* 0x00006e80ff0577ac */ /* 0x000ee20008000800 */
[----:B------:R-:W4:Y:S01]  /*1560*/  LDCU UR17, c[0x0][0xb0c] ;  /* 0x00016180ff1177ac */ /* 0x000f220008000800 */
[----:B------:R-:W4:Y:S01]  /*1570*/  LDCU UR7, c[0x0][0xb20] ;  /* 0x00016400ff0777ac */ /* 0x000f220008000800 */
[----:B------:R-:W4:Y:S01]  /*1580*/  LDCU.64 UR8, c[0x0][0xb28] ;  /* 0x00016500ff0877ac */ /* 0x000f220008000a00 */
[----:B-1----:R-:W-:Y:S02]  /*1590*/  UISETP.NE.AND UP0, UPT, UR14, 0x1, UPT ;  /* 0x000000010e00788c */ /* 0x002fe4000bf05270 */
[----:B---3--:R-:W-:Y:S02]  /*15a0*/  UIMAD.WIDE.U32 UR10, UR5, UR15, URZ ;  /* 0x0000000f050a72a5 */ /* 0x008fe4000f8e00ff */
[----:B--2---:R-:W-:-:S02]  /*15b0*/  UIMAD.WIDE.U32 UR22, UR6, UR12, URZ ;  /* 0x0000000c061672a5 */ /* 0x004fc4000f8e00ff */
[----:B----4-:R-:W-:Y:S02]  /*15c0*/  UISETP.NE.AND UP1, UPT, UR17, 0x1, UPT ;  /* 0x000000011100788c */ /* 0x010fe4000bf25270 */
[----:B------:R-:W-:Y:S01]  /*15d0*/  UISETP.NE.AND UP2, UPT, UR28, 0x1, UPT ;  /* 0x000000011c00788c */ /* 0x000fe2000bf45270 */
[----:B------:R-:W-:Y:S02]  /*15e0*/  UMOV UR10, UR11 ;  /* 0x0000000b000a7c82 */ /* 0x000fe40008000000 */
[----:B------:R-:W-:Y:S01]  /*15f0*/  UMOV UR22, UR23 ;  /* 0x0000001700167c82 */ /* 0x000fe20008000000 */
[----:B------:R-:W-:Y:S02]  /*1600*/  @UP0 USHF.R.U32.HI UR5, URZ, UR7, UR10 ;  /* 0x00000007ff050299 */ /* 0x000fe4000801160a */
[----:B------:R-:W-:Y:S02]  /*1610*/  UIMAD.WIDE.U32 UR24, UR20, UR15, URZ ;  /* 0x0000000f141872a5 */ /* 0x000fe4000f8e00ff */
[----:B------:R-:W-:-:S02]  /*1620*/  UIMAD.WIDE.U32 UR10, UR5, UR8, URZ ;  /* 0x00000008050a72a5 */ /* 0x000fc4000f8e00ff */
[----:B------:R-:W-:Y:S02]  /*1630*/  @UP1 USHF.R.U32.HI UR6, URZ, UR13, UR22 ;  /* 0x0000000dff061299 */ /* 0x000fe40008011616 */
[----:B------:R-:W-:Y:S02]  /*1640*/  UIMAD.WIDE.U32 UR18, UR16, UR12, URZ ;  /* 0x0000000c101272a5 */ /* 0x000fe4000f8e00ff */
[----:B------:R-:W-:Y:S01]  /*1650*/  UIMAD.WIDE.U32 UR22, UR6, UR8, URZ ;  /* 0x00000008061672a5 */ /* 0x000fe2000f8e00ff */
[----:B------:R-:W-:Y:S01]  /*1660*/  UMOV UR4, UR25 ;  /* 0x0000001900047c82 */ /* 0x000fe20008000000 */
[----:B------:R-:W-:Y:S01]  /*1670*/  UMOV UR10, UR11 ;  /* 0x0000000b000a7c82 */ /* 0x000fe20008000000 */
[----:B------:R-:W-:Y:S02]  /*1680*/  USHF.R.U32.HI UR4, URZ, UR7, UR4 ;  /* 0x00000007ff047299 */ /* 0x000fe40008011604 */
[----:B------:R-:W-:Y:S01]  /*1690*/  @UP2 USHF.R.U32.HI UR5, URZ, UR9, UR10 ;  /* 0x00000009ff052299 */ /* 0x000fe2000801160a */
[----:B------:R-:W-:Y:S01]  /*16a0*/  UMOV UR18, UR19 ;  /* 0x0000001300127c82 */ /* 0x000fe20008000000 */
[----:B------:R-:W-:Y:S01]  /*16b0*/  UMOV UR22, UR23 ;  /* 0x0000001700167c82 */ /* 0x000fe20008000000 */
[----:B------:R-:W-:-:S02]  /*16c0*/  USHF.R.U32.HI UR13, URZ, UR13, UR18 ;  /* 0x0000000dff0d7299 */ /* 0x000fc40008011612 */
[----:B------:R-:W-:Y:S02]  /*16d0*/  USEL UR4, UR20, UR4, !UP0 ;  /* 0x0000000414047287 */ /* 0x000fe4000c000000 */
[----:B------:R-:W-:Y:S02]  /*16e0*/  @UP2 USHF.R.U32.HI UR6, URZ, UR9, UR22 ;  /* 0x00000009ff062299 */ /* 0x000fe40008011616 */
[----:B------:R-:W-:Y:S02]  /*16f0*/  UIMAD UR7, UR5, UR28, URZ ;  /* 0x0000001c050772a4 */ /* 0x000fe4000f8e02ff */
[----:B------:R-:W-:Y:S02]  /*1700*/  USEL UR5, UR16, UR13, !UP1 ;  /* 0x0000000d10057287 */ /* 0x000fe4000c800000 */
[----:B------:R-:W-:Y:S02]  /*1710*/  UIMAD UR12, UR6, UR28, URZ ;  /* 0x0000001c060c72a4 */ /* 0x000fe4000f8e02ff */
[----:B------:R-:W-:-:S02]  /*1720*/  UISETP.GE.AND UP0, UPT, UR4, UR7, UPT ;  /* 0x000000070400728c */ /* 0x000fc4000bf06270 */
[----:B------:R-:W-:Y:S02]  /*1730*/  UIMAD.WIDE.U32 UR10, UR4, UR8, URZ ;  /* 0x00000008040a72a5 */ /* 0x000fe4000f8e00ff */
[----:B------:R-:W-:Y:S02]  /*1740*/  UISETP.GE.OR UP0, UPT, UR5, UR12, UP0 ;  /* 0x0000000c0500728c */ /* 0x000fe40008706670 */
[----:B------:R-:W-:Y:S02]  /*1750*/  UIMAD.WIDE.U32 UR12, UR5, UR8, URZ ;  /* 0x00000008050c72a5 */ /* 0x000fe4000f8e00ff */
[----:B------:R-:W-:Y:S01]  /*1760*/  UIADD3 UR10, UPT, UPT, -UR4, URZ, URZ ;  /* 0x000000ff040a7290 */ /* 0x000fe2000fffe1ff */
[----:B------:R-:W-:Y:S01]  /*1770*/  UMOV UR8, UR11 ;  /* 0x0000000b00087c82 */ /* 0x000fe20008000000 */
[----:B------:R-:W-:Y:S02]  /*1780*/  UIADD3 UR11, UPT, UPT, -UR5, URZ, URZ ;  /* 0x000000ff050b7290 */ /* 0x000fe4000fffe1ff */
[----:B------:R-:W-:-:S03]  /*1790*/  USHF.R.U32.HI UR8, URZ, UR9, UR8 ;  /* 0x00000009ff087299 */ /* 0x000fc60008011608 */
[----:B------:R-:W-:Y:S01]  /*17a0*/  @!UP0 UMOV UR7, UR13 ;  /* 0x0000000d00078c82 */ /* 0x000fe20008000000 */
[----:B------:R-:W-:Y:S02]  /*17b0*/  UIMAD UR20, UR14, UR10, UR20 ;  /* 0x0000000a0e1472a4 */ /* 0x000fe4000f8e0214 */
[----:B------:R-:W-:Y:S02]  /*17c0*/  USEL UR8, UR4, UR8, !UP2 ;  /* 0x0000000804087287 */ /* 0x000fe4000d000000 */
[----:B------:R-:W-:Y:S02]  /*17d0*/  @!UP0 USHF.R.U32.HI UR7, URZ, UR9, UR7 ;  /* 0x00000009ff078299 */ /* 0x000fe40008011607 */
[----:B------:R-:W-:Y:S02]  /*17e0*/  UIADD3 UR9, UPT, UPT, -UR8, URZ, URZ ;  /* 0x000000ff08097290 */ /* 0x000fe4000fffe1ff */
[----:B------:R-:W-:Y:S02]  /*17f0*/  @!UP0 USEL UR7, UR5, UR7, !UP2 ;  /* 0x0000000705078287 */ /* 0x000fe4000d000000 */
[----:B------:R-:W-:-:S02]  /*1800*/  UIMAD UR9, UR28, UR9, UR4 ;  /* 0x000000091c0972a4 */ /* 0x000fc4000f8e0204 */
[----:B------:R-:W-:Y:S02]  /*1810*/  @!UP0 UIADD3 UR8, UPT, UPT, UR8, -UR7, URZ ;  /* 0x8000000708088290 */ /* 0x000fe4000fffe0ff */
[----:B------:R-:W-:Y:S02]  /*1820*/  @!UP0 UIMAD UR6, UR9, UR6, UR7 ;  /* 0x00000006090682a4 */ /* 0x000fe4000f8e0207 */
[----:B------:R-:W-:Y:S02]  /*1830*/  @!UP0 UIMAD UR4, UR8, UR28, UR5 ;  /* 0x0000001c080482a4 */ /* 0x000fe4000f8e0205 */
[----:B------:R-:W-:Y:S02]  /*1840*/  UIMAD UR16, UR17, UR11, UR16 ;  /* 0x0000000b111072a4 */ /* 0x000fe4000f8e0210 */
[----:B------:R-:W-:Y:S01]  /*1850*/  UIMAD UR20, UR4, UR14, UR20 ;  /* 0x0000000e041472a4 */ /* 0x000fe2000f8e0214 */
[----:B------:R-:W-:Y:S02]  /*1860*/  @!UP0 UMOV UR5, UR6 ;  /* 0x0000000600058c82 */ /* 0x000fe40008000000 */
[----:B------:R-:W-:-:S12]  /*1870*/  UIMAD UR16, UR5, UR17, UR16 ;  /* 0x00000011051072a4 */ /* 0x000fd8000f8e0210 */
.L_x_19:
[----:B------:R-:W-:-:S09]  /*1880*/  UISETP.NE.AND UP0, UPT, UR29, 0x1, UPT ;  /* 0x000000011d00788c */ /* 0x000fd2000bf05270 */
[----:B------:R-:W-:Y:S05]  /*1890*/  BRA.U UP0, `(.L_x_20) ;  /* 0x0000000100447547 */ /* 0x000fea000b800000 */
[----:B------:R-:W1:Y:S01]  /*18a0*/  LDCU.128 UR8, c[0x0][0xb10] ;  /* 0x00016200ff0877ac */ /* 0x000e620008000c00 */
[----:B------:R-:W2:Y:S01]  /*18b0*/  LDCU UR12, c[0x0][0xb0c] ;  /* 0x00016180ff0c77ac */ /* 0x000ea20008000800 */
[----:B------:R-:W3:Y:S01]  /*18c0*/  LDCU UR13, c[0x0][0xb20] ;  /* 0x00016400ff0d77ac */ /* 0x000ee20008000800 */
[----:B-1----:R-:W-:Y:S02]  /*18d0*/  UIMAD.WIDE.U32 UR6, UR16, UR8, URZ ;  /* 0x00000008100672a5 */ /* 0x002fe4000f8e00ff */
[----:B------:R-:W-:Y:S02]  /*18e0*/  UIMAD.WIDE.U32 UR4, UR20, UR11, URZ ;  /* 0x0000000b140472a5 */ /* 0x000fe4000f8e00ff */
[----:B--2---:R-:W-:Y:S02]  /*18f0*/  UISETP.NE.AND UP1, UPT, UR12, 0x1, UPT ;  /* 0x000000010c00788c */ /* 0x004fe4000bf25270 */
[----:B------:R-:W-:Y:S01]  /*1900*/  UISETP.NE.AND UP0, UPT, UR10, 0x1, UPT ;  /* 0x000000010a00788c */ /* 0x000fe2000bf05270 */
[----:B------:R-:W-:-:S02]  /*1910*/  UMOV UR6, UR7 ;  /* 0x0000000700067c82 */ /* 0x000fc40008000000 */
[----:B------:R-:W-:Y:S01]  /*1920*/  UMOV UR4, UR5 ;  /* 0x0000000500047c82 */ /* 0x000fe20008000000 */
[----:B------:R-:W-:Y:S02]  /*1930*/  USHF.R.U32.HI UR6, URZ, UR9, UR6 ;  /* 0x00000009ff067299 */ /* 0x000fe40008011606 */
[----:B---3--:R-:W-:Y:S02]  /*1940*/  USHF.R.U32.HI UR4, URZ, UR13, UR4 ;  /* 0x0000000dff047299 */ /* 0x008fe40008011604 */
[----:B------:R-:W-:Y:S02]  /*1950*/  USEL UR5, UR16, UR6, !UP1 ;  /* 0x0000000610057287 */ /* 0x000fe4000c800000 */
[----:B------:R-:W-:-:S04]  /*1960*/  USEL UR4, UR20, UR4, !UP0 ;  /* 0x0000000414047287 */ /* 0x000fc8000c000000 */
[----:B------:R-:W-:Y:S02]  /*1970*/  UIADD3 UR6, UPT, UPT, UR5, -UR4, URZ ;  /* 0x8000000405067290 */ /* 0x000fe4000fffe0ff */
[----:B------:R-:W-:Y:S02]  /*1980*/  UIADD3 UR4, UPT, UPT, -UR5, UR4, URZ ;  /* 0x0000000405047290 */ /* 0x000fe4000fffe1ff */
[----:B------:R-:W-:Y:S02]  /*1990*/  UIMAD UR20, UR6, UR10, UR20 ;  /* 0x0000000a061472a4 */ /* 0x000fe4000f8e0214 */
[----:B------:R-:W-:-:S12]  /*19a0*/  UIMAD UR16, UR4, UR12, UR16 ;  /* 0x0000000c041072a4 */ /* 0x000fd8000f8e0210 */
.L_x_20:
[----:B------:R-:W-:-:S09]  /*19b0*/  UISETP.EQ.U32.AND UP0, UPT, UR33, 0x1, UPT ;  /* 0x000000012100788c */ /* 0x000fd2000bf02070 */
[----:B------:R-:W-:Y:S05]  /*19c0*/  BRA.U !UP0, `(.L_x_21) ;  /* 0x00000001080c7547 */ /* 0x000fea000b800000 */
[----:B------:R-:W-:Y:S01]  /*19d0*/  UCGABAR_WAIT ;  /* 0x0000000000007dc7 */ /* 0x000fe20008000000 */
[----:B------:R-:W-:Y:S01]  /*19e0*/  CCTL.IVALL ;  /* 0x00000000ff00798f */ /* 0x000fe20002000000 */
[----:B------:R-:W-:Y:S05]  /*19f0*/  BRA `(.L_x_22) ;  /* 0x0000000000047947 */ /* 0x000fea0003800000 */
.L_x_21:
[----:B------:R-:W-:Y:S06]  /*1a00*/  BAR.SYNC.DEFER_BLOCKING 0x0 ;  /* 0x0000000000007b1d */ /* 0x000fec0000010000 */
.L_x_22:
[----:B------:R-:W-:Y:S05]  /*1a10*/  BRA.U UP6, `(.L_x_23) ;  /* 0x0000001506547547 */ /* 0x000fea000b800000 */
[----:B------:R-:W1:Y:S01]  /*1a20*/  LDCU UR7, c[0x0][0x38c] ;  /* 0x00007180ff0777ac */ /* 0x000e620008000800 */
[----:B------:R-:W2:Y:S01]  /*1a30*/  S2UR UR9, SR_CgaCtaId ;  /* 0x00000000000979c3 */ /* 0x000ea20000008800 */
[----:B------:R-:W-:Y:S01]  /*1a40*/  PLOP3.LUT P1, PT, PT, PT, UP3, 0x80, 0x8 ;  /* 0x000000000008781c */ /* 0x000fe20003f2f038 */
[----:B------:R-:W-:Y:S01]  /*1a50*/  IMAD.MOV.U32 R12, RZ, RZ, 0x1 ;  /* 0x00000001ff0c7424 */ /* 0x000fe200078e00ff */
[----:B------:R-:W-:Y:S01]  /*1a60*/  UMOV UR8, 0x400 ;  /* 0x0000040000087882 */ /* 0x000fe20000000000 */
[----:B------:R-:W-:Y:S01]  /*1a70*/  UISETP.NE.AND UP1, UPT, UR21, URZ, UPT ;  /* 0x000000ff1500728c */ /* 0x000fe2000bf25270 */
[----:B------:R-:W-:Y:S01]  /*1a80*/  ISETP.EQ.OR P2, PT, R0, RZ, P3 ;  /* 0x000000ff0000720c */ /* 0x000fe20001f42670 */
[----:B------:R-:W-:Y:S01]  /*1a90*/  USHF.L.U32 UR5, UR32, 0x4, URZ ;  /* 0x0000000420057899 */ /* 0x000fe200080006ff */
[----:B------:R-:W-:Y:S02]  /*1aa0*/  PLOP3.LUT P1, PT, P1, PT, PT, 0x8, 0x80 ;  /* 0x000000000080781c */ /* 0x000fe40000f2e170 */
[----:B------:R-:W-:Y:S01]  /*1ab0*/  CS2R R10, SRZ ;  /* 0x00000000000a7805 */ /* 0x000fe2000001ff00 */
[----:B------:R-:W-:Y:S01]  /*1ac0*/  IMAD.MOV.U32 R9, RZ, RZ, RZ ;  /* 0x000000ffff097224 */ /* 0x000fe200078e00ff */
[----:B------:R-:W3:Y:S01]  /*1ad0*/  LDCU UR43, c[0x0][0x370] ;  /* 0x00006e00ff2b77ac */ /* 0x000ee20008000800 */
[----:B------:R-:W-:Y:S01]  /*1ae0*/  IMAD.MOV.U32 R8, RZ, RZ, 0x1 ;  /* 0x00000001ff087424 */ /* 0x000fe200078e00ff */
[----:B------:R-:W-:Y:S01]  /*1af0*/  USEL UR25, UR38, 0x2, UP1 ;  /* 0x0000000226197887 */ /* 0x000fe20008800000 */
[----:B------:R-:W4:Y:S01]  /*1b00*/  LDCU.64 UR28, c[0x0][0x348] ;  /* 0x00006900ff1c77ac */ /* 0x000f220008000a00 */
[----:B-1----:R-:W-:-:S02]  /*1b10*/  UIADD3 UR6, UPT, UPT, UR7, 0x7f, URZ ;  /* 0x0000007f07067890 */ /* 0x002fc4000fffe0ff */
[----:B------:R-:W-:Y:S02]  /*1b20*/  UIADD3 UR48, UPT, UPT, UR7, 0xfe, URZ ;  /* 0x000000fe07307890 */ /* 0x000fe4000fffe0ff */
[----:B------:R-:W-:Y:S02]  /*1b30*/  USHF.R.S32.HI UR4, URZ, 0x1f, UR6 ;  /* 0x0000001fff047899 */ /* 0x000fe40008011406 */
[----:B--2---:R-:W-:Y:S02]  /*1b40*/  ULEA UR21, UR9, UR8, 0x18 ;  /* 0x0000000809157291 */ /* 0x004fe4000f8ec0ff */
[----:B------:R-:W-:Y:S02]  /*1b50*/  ULEA.HI UR4, UR4, UR6, URZ, 0x7 ;  /* 0x0000000604047291 */ /* 0x000fe4000f8f38ff */
[----:B------:R-:W-:Y:S02]  /*1b60*/  UIADD3 UR6, UPT, UPT, UR7, -0x1, URZ ;  /* 0xffffffff07067890 */ /* 0x000fe4000fffe0ff */
[----:B------:R-:W-:-:S02]  /*1b70*/  USHF.R.S32.HI UR45, URZ, 0x7, UR4 ;  /* 0x00000007ff2d7899 */ /* 0x000fc40008011404 */
[----:B------:R-:W-:Y:S02]  /*1b80*/  UISETP.GE.U32.AND UP2, UPT, UR6, -0xff, UPT ;  /* 0xffffff010600788c */ /* 0x000fe4000bf46070 */
[----:B------:R-:W-:Y:S01]  /*1b90*/  UISETP.LT.U32.AND UP0, UPT, UR45, 0x8, UPT ;  /* 0x000000082d00788c */ /* 0x000fe2000bf01070 */
[----:B------:R-:W1:Y:S03]  /*1ba0*/  LDCU UR41, c[0x0][0x374] ;  /* 0x00006e80ff2977ac */ /* 0x000e660008000800 */
[----:B------:R-:W-:Y:S02]  /*1bb0*/  USEL UR44, UR45, 0x8, UP0 ;  /* 0x000000082d2c7887 */ /* 0x000fe40008000000 */
[----:B------:R-:W-:Y:S02]  /*1bc0*/  ULOP3.LUT UR46, UR5, 0x30, URZ, 0xe2, !UPT ;  /* 0x00000030052e7892 */ /* 0x000fe4000f8ee2ff */
[----:B------:R-:W-:-:S02]  /*1bd0*/  UIADD3 UR24, UPT, UPT, UR44, -0x1, URZ ;  /* 0xffffffff2c187890 */ /* 0x000fc4000fffe0ff */
[----:B------:R-:W-:Y:S02]  /*1be0*/  @UP2 UIADD3 UR24, UPT, UPT, UR44, URZ, URZ ;  /* 0x000000ff2c182290 */ /* 0x000fe4000fffe0ff */
[----:B------:R-:W-:Y:S02]  /*1bf0*/  UIADD3 UR38, UPT, UPT, UR21, 0x4400, UR31 ;  /* 0x0000440015267890 */ /* 0x000fe4000fffe01f */
[----:B------:R-:W-:Y:S02]  /*1c00*/  UIADD3 UR37, UPT, UPT, UR21, 0x14400, UR30 ;  /* 0x0001440015257890 */ /* 0x000fe4000fffe01e */
[----:B------:R-:W-:Y:S02]  /*1c10*/  UIADD3 UR47, UPT, UPT, UR45, -UR44, URZ ;  /* 0x8000002c2d2f7290 */ /* 0x000fe4000fffe0ff */
[----:B------:R-:W-:Y:S01]  /*1c20*/  UIADD3 UR24, UPT, UPT, UR24, 0x1, URZ ;  /* 0x0000000118187890 */ /* 0x000fe2000fffe0ff */
[----:B-1-34-:R-:W-:-:S11]  /*1c30*/  UMOV UR7, URZ ;  /* 0x000000ff00077c82 */ /* 0x01afd60008000000 */
.L_x_43:
[----:B-1----:R-:W1:Y:S02]  /*1c40*/  S2UR UR4, SR_CgaCtaId ;  /* 0x00000000000479c3 */ /* 0x002e640000008800 */
[----:B-1----:R-:W-:-:S09]  /*1c50*/  UISETP.NE.AND UP0, UPT, UR4, URZ, UPT ;  /* 0x000000ff0400728c */ /* 0x002fd2000bf05270 */
[----:B------:R-:W-:Y:S05]  /*1c60*/  BRA.U UP0, `(.L_x_24) ;  /* 0x0000000100287547 */ /* 0x000fea000b800000 */
[----:B------:R-:W-:Y:S02]  /*1c70*/  LEA R0, R9, UR21, 0x3 ;  /* 0x0000001509007c11 */ /* 0x000fe4000f8e18ff */
[----:B------:R-:W-:-:S04]  /*1c80*/  SHF.L.U32 R3, R8, 0x1f, RZ ;  /* 0x0000001f08037819 */ /* 0x000fc800000006ff */
[----:B------:R-:W1:Y:S02]  /*1c90*/  SYNCS.PHASECHK.TRANS64.TRYWAIT P0, [R0+URZ+0x120], R3 ;  /* 0x00012003000075a7 */ /* 0x000e6400080011ff */
[----:B-1----:R-:W-:Y:S05]  /*1ca0*/  @!P0 BRA `(.L_x_25) ;  /* 0x0000006000788947 */ /* 0x002fea0003800000 */
.L_x_117:
[----:B------:R2:W-:Y:S01]  /*1cb0*/  SYNCS.ARRIVE.TRANS64.A1T0 RZ, [R0+URZ+0x110], RZ ;  /* 0x000110ff00ff79a7 */ /* 0x0005e200081000ff */
[----:B------:R-:W-:-:S05]  /*1cc0*/  VIADD R9, R9, 0x1 ;  /* 0x0000000109097836 */ /* 0x000fca0000000000 */
[----:B------:R-:W-:-:S04]  /*1cd0*/  ISETP.NE.AND P0, PT, R9, 0x2, PT ;  /* 0x000000020900780c */ /* 0x000fc80003f05270 */
[----:B-1----:R-:W-:Y:S02]  /*1ce0*/  SEL R3, RZ, 0x1, P0 ;  /* 0x00000001ff037807 */ /* 0x002fe40000000000 */
[----:B------:R-:W-:Y:S02]  /*1cf0*/  SEL R9, R9, RZ, P0 ;  /* 0x000000ff09097207 */ /* 0x000fe40000000000 */
[----:B------:R-:W-:-:S07]  /*1d00*/  LOP3.LUT R8, R8, R3, RZ, 0x3c, !PT ;  /* 0x0000000308087212 */ /* 0x000fce00078e3cff */
.L_x_24:
[----:B------:R-:W-:Y:S01]  /*1d10*/  ULEA UR4, UR7, UR21, 0x3 ;  /* 0x0000001507047291 */ /* 0x000fe2000f8e18ff */
[----:B--2---:R-:W-:Y:S01]  /*1d20*/  SHF.L.U32 R0, R12, 0x1f, RZ ;  /* 0x0000001f0c007819 */ /* 0x004fe200000006ff */
[----:B------:R-:W-:Y:S02]  /*1d30*/  UISETP.GE.U32.AND UP0, UPT, UR48, 0xff, UPT ;  /* 0x000000ff3000788c */ /* 0x000fe4000bf06070 */
[----:B------:R-:W-:Y:S02]  /*1d40*/  ULEA UR11, UR20, UR49, 0x2 ;  /* 0x00000031140b7291 */ /* 0x000fe4000f8e10ff */
[----:B------:R-:W-:Y:S02]  /*1d50*/  ULEA UR35, UR16, UR46, 0x6 ;  /* 0x0000002e10237291 */ /* 0x000fe4000f8e30ff */
[----:B------:R-:W-:Y:S01]  /*1d60*/  USHF.L.U32 UR11, UR11, 0x5, URZ ;  /* 0x000000050b0b7899 */ /* 0x000fe200080006ff */
[----:B------:R1:W2:Y:S01]  /*1d70*/  SYNCS.PHASECHK.TRANS64.TRYWAIT P0, [UR4+0x40], R0 ;  /* 0x00004000ff0075a7 */ /* 0x0002a20008001104 */
[----:B------:R-:W-:Y:S01]  /*1d80*/  UMOV UR6, URZ ;  /* 0x000000ff00067c82 */ /* 0x000fe20008000000 */
[----:B------:R-:W-:Y:S09]  /*1d90*/  BRA.U !UP0, `(.L_x_26) ;  /* 0x0000000108c07547 */ /* 0x000ff2000b800000 */
[----:B------:R-:W-:Y:S01]  /*1da0*/  UMOV UR13, URZ ;  /* 0x000000ff000d7c82 */ /* 0x000fe20008000000 */
[----:B------:R-:W-:-:S05]  /*1db0*/  UMOV UR4, UR7 ;  /* 0x0000000700047c82 */ /* 0x000fca0008000000 */
.L_x_32:
[----:B------:R-:W-:Y:S01]  /*1dc0*/  ULEA UR33, UR4, UR21, 0x3 ;  /* 0x0000001504217291 */ /* 0x000fe2000f8e18ff */
[----:B--2---:R-:W-:Y:S01]  /*1dd0*/  @!P3 MOV R2, 0x6000 ;  /* 0x000060000002b802 */ /* 0x004fe20000000f00 */
[----:B--2-4-:R-:W-:Y:S10]  /*1de0*/  @P0 BRA `(.L_x_27) ;  /* 0x00000000000c0947 */ /* 0x014ff40003800000 */
[----:B------:R-:W-:-:S04]  /*1df0*/  SHF.L.U32 R3, R12, 0x1f, RZ ;  /* 0x0000001f0c037819 */ /* 0x000fc800000006ff */
[----:B------:R-:W2:Y:S02]  /*1e00*/  SYNCS.PHASECHK.TRANS64.TRYWAIT P0, [UR33+0x40], R3 ;  /* 0x00004003ff0075a7 */ /* 0x000ea40008001121 */
[----:B--2---:R-:W-:Y:S05]  /*1e10*/  @!P0 BRA `(.L_x_28) ;  /* 0x0000006000308947 */ /* 0x004fea0003800000 */
.L_x_27:
[----:B------:R2:W-:Y:S01]  /*1e20*/  @!P3 SYNCS.ARRIVE.TRANS64 RZ, [UR33], R2 ;  /* 0x00000002ffffb9a7 */ /* 0x0005e20008000021 */
[----:B------:R-:W-:-:S04]  /*1e30*/  ULOP3.LUT UR5, UR25, 0x2, URZ, 0xfc, !UPT ;  /* 0x0000000219057892 */ /* 0x000fc8000f8efcff */
[----:B------:R-:W-:-:S09]  /*1e40*/  UISETP.NE.AND UP0, UPT, UR5, 0x2, UPT ;  /* 0x000000020500788c */ /* 0x000fd2000bf05270 */
[----:B------:R-:W-:Y:S05]  /*1e50*/  BRA.U UP0, `(.L_x_29) ;  /* 0x0000000100047547 */ /* 0x000fea000b800000 */
[----:B------:R-:W-:Y:S05]  /*1e60*/  BPT.TRAP 0x1 ;  /* 0x000000040000795c */ /* 0x000fea0000300000 */
.L_x_29:
[----:B------:R-:W-:Y:S04]  /*1e70*/  BSSY.RECONVERGENT B0, `(.L_x_30) ;  /* 0x0000003000007945 */ /* 0x000fe80003800200 */
[----:B------:R-:W-:Y:S05]  /*1e80*/  @P2 BRA `(.L_x_31) ;  /* 0x0000000000042947 */ /* 0x000fea0003800000 */
[----:B------:R-:W-:Y:S05]  /*1e90*/  BPT.TRAP 0x1 ;  /* 0x000000040000795c */ /* 0x000fea0000300000 */
.L_x_31:
[----:B------:R-:W-:Y:S05]  /*1ea0*/  BSYNC.RECONVERGENT B0 ;  /* 0x0000000000007941 */ /* 0x000fea0003800200 */
.L_x_30:
[----:B------:R-:W-:Y:S02]  /*1eb0*/  UIADD3 UR5, UPT, UPT, UR4, 0x1, URZ ;  /* 0x0000000104057890 */ /* 0x000fe4000fffe0ff */
[----:B------:R-:W-:Y:S02]  /*1ec0*/  ULEA UR32, UR4, UR31, 0xd ;  /* 0x0000001f04207291 */ /* 0x000fe4000f8e68ff */
[----:B------:R-:W-:Y:S02]  /*1ed0*/  UISETP.NE.AND UP0, UPT, UR5, 0x8, UPT ;  /* 0x000000080500788c */ /* 0x000fe4000bf05270 */
[----:B------:R-:W-:Y:S02]  /*1ee0*/  ULEA UR8, UR4, UR30, 0xe ;  /* 0x0000001e04087291 */ /* 0x000fe4000f8e70ff */
[----:B------:R-:W-:Y:S02]  /*1ef0*/  USEL UR6, URZ, 0x1, UP0 ;  /* 0x00000001ff067887 */ /* 0x000fe40008000000 */
[----:B------:R-:W-:-:S02]  /*1f00*/  USEL UR7, UR5, URZ, UP0 ;  /* 0x000000ff05077287 */ /* 0x000fc40008000000 */
[----:B------:R-:W-:Y:S02]  /*1f10*/  UIADD3 UR4, UP0, UPT, UR28, 0x180, URZ ;  /* 0x000001801c047890 */ /* 0x000fe4000ff1e0ff */
[----:B------:R-:W-:Y:S01]  /*1f20*/  ULEA UR5, UR7, UR21, 0x3 ;  /* 0x0000001507057291 */ /* 0x000fe2000f8e18ff */
[----:B------:R-:W-:Y:S01]  /*1f30*/  LOP3.LUT R12, R12, UR6, RZ, 0x3c, !PT ;  /* 0x000000060c0c7c12 */ /* 0x000fe2000f8e3cff */
[----:B------:R-:W-:Y:S02]  /*1f40*/  USHF.L.U32 UR34, UR13, 0x7, URZ ;  /* 0x000000070d227899 */ /* 0x000fe400080006ff */
[----:B------:R-:W-:Y:S01]  /*1f50*/  UIADD3 UR13, UPT, UPT, UR13, 0x1, URZ ;  /* 0x000000010d0d7890 */ /* 0x000fe2000fffe0ff */
[----:B-1----:R-:W-:Y:S01]  /*1f60*/  SHF.L.U32 R0, R12, 0x1f, RZ ;  /* 0x0000001f0c007819 */ /* 0x002fe200000006ff */
[----:B------:R-:W-:Y:S02]  /*1f70*/  UIADD3 UR14, UP1, UPT, UR28, 0x80, URZ ;  /* 0x000000801c0e7890 */ /* 0x000fe4000ff3e0ff */
[----:B------:R-:W-:Y:S01]  /*1f80*/  UIADD3 UR32, UPT, UPT, UR21, 0x4400, UR32 ;  /* 0x0000440015207890 */ /* 0x000fe2000fffe020 */
[----:B------:R3:W4:Y:S01]  /*1f90*/  SYNCS.PHASECHK.TRANS64.TRYWAIT P0, [UR5+0x40], R0 ;  /* 0x00004000ff0075a7 */ /* 0x0007220008001105 */
[----:B------:R-:W-:-:S02]  /*1fa0*/  UIADD3.X UR5, UPT, UPT, URZ, UR29, URZ, UP0, !UPT ;  /* 0x0000001dff057290 */ /* 0x000fc400087fe4ff */
[----:B------:R-:W-:Y:S02]  /*1fb0*/  UISETP.NE.AND UP0, UPT, UR13, UR24, UPT ;  /* 0x000000180d00728c */ /* 0x000fe4000bf05270 */
[----:B------:R-:W-:Y:S02]  /*1fc0*/  UIADD3.X UR15, UPT, UPT, URZ, UR29, URZ, UP1, !UPT ;  /* 0x0000001dff0f7290 */ /* 0x000fe40008ffe4ff */
[----:B------:R-:W-:Y:S02]  /*1fd0*/  UPRMT UR16, URZ, 0x5410, UR27 ;  /* 0x00005410ff107896 */ /* 0x000fe4000800001b */
[----:B------:R-:W-:Y:S02]  /*1fe0*/  UIADD3 UR8, UPT, UPT, UR21, 0x14400, UR8 ;  /* 0x0001440015087890 */ /* 0x000fe4000fffe008 */
[----:B------:R-:W-:Y:S01]  /*1ff0*/  UPRMT UR6, URZ, 0x5410, UR26 ;  /* 0x00005410ff067896 */ /* 0x000fe2000800001a */
[----:B------:R-:W-:Y:S01]  /*2000*/  UMOV UR18, 0x0 ;  /* 0x0000000000127882 */ /* 0x000fe20000000000 */
[----:B------:R-:W-:Y:S01]  /*2010*/  UMOV UR19, 0x10000000 ;  /* 0x1000000000137882 */ /* 0x000fe20000000000 */
[----:B------:R-:W-:Y:S01]  /*2020*/  UMOV UR12, UR36 ;  /* 0x00000024000c7c82 */ /* 0x000fe20008000000 */
[----:B------:R-:W-:Y:S01]  /*2030*/  UMOV UR9, UR33 ;  /* 0x0000002100097c82 */ /* 0x000fe20008000000 */
[----:B------:R-:W-:Y:S01]  /*2040*/  UMOV UR10, UR34 ;  /* 0x00000022000a7c82 */ /* 0x000fe20008000000 */
[----:B------:R-:W-:Y:S03]  /*2050*/  UTMALDG.3D.MULTICAST [UR32], [UR14], UR16, desc[UR18] ;  /* 0x000012200e0073b4 */ /* 0x000fe60008011810 */
[----:B------:R1:W-:Y:S02]  /*2060*/  UTMALDG.3D.MULTICAST [UR8], [UR4], UR6, desc[UR18] ;  /* 0x00001208040073b4 */ /* 0x0003e40008011806 */
[----:B-1----:R-:W-:Y:S01]  /*2070*/  UMOV UR6, UR24 ;  /* 0x0000001800067c82 */ /* 0x002fe20008000000 */
[----:B------:R-:W-:Y:S01]  /*2080*/  UMOV UR4, UR7 ;  /* 0x0000000700047c82 */ /* 0x000fe20008000000 */
[----:B---3--:R-:W-:Y:S05]  /*2090*/  BRA.U UP0, `(.L_x_32) ;  /* 0xfffffffd00487547 */ /* 0x008fea000b83ffff */
.L_x_26:
[----:B------:R-:W-:Y:S01]  /*20a0*/  ULEA UR4, UR7, UR21, 0x3 ;  /* 0x0000001507047291 */ /* 0x000fe2000f8e18ff */
[----:B-1----:R-:W-:Y:S01]  /*20b0*/  SHF.L.U32 R0, R12, 0x1f, RZ ;  /* 0x0000001f0c007819 */ /* 0x002fe200000006ff */
[----:B------:R-:W-:Y:S01]  /*20c0*/  @!P1 SYNCS.ARRIVE.TRANS64.A1T0 RZ, [UR21+0xa8], RZ ;  /* 0x0000a8ffffff99a7 */ /* 0x000fe20008100015 */
[----:B------:R-:W-:-:S06]  /*20d0*/  UISETP.GT.AND UP0, UPT, UR45, UR44, UPT ;  /* 0x0000002c2d00728c */ /* 0x000fcc000bf04270 */
[----:B--2-4-:R1:W2:Y:S03]  /*20e0*/  SYNCS.PHASECHK.TRANS64.TRYWAIT P0, [UR4+0x40], R0 ;  /* 0x00004000ff0075a7 */ /* 0x0142a60008001104 */
[----:B------:R-:W-:Y:S05]  /*20f0*/  BRA.U !UP0, `(.L_x_33) ;  /* 0x0000000108bc7547 */ /* 0x000fea000b800000 */
[----:B------:R-:W-:Y:S01]  /*2100*/  UIADD3 UR13, UPT, UPT, UR47, UR6, URZ ;  /* 0x000000062f0d7290 */ /* 0x000fe2000fffe0ff */
[----:B------:R-:W-:-:S11]  /*2110*/  UMOV UR4, UR7 ;  /* 0x0000000700047c82 */ /* 0x000fd60008000000 */
.L_x_39:
[----:B------:R-:W-:Y:S01]  /*2120*/  ULEA UR17, UR4, UR21, 0x3 ;  /* 0x0000001504117291 */ /* 0x000fe2000f8e18ff */
[----:B--2---:R-:W-:Y:S01]  /*2130*/  @!P3 MOV R2, 0x6000 ;  /* 0x000060000002b802 */ /* 0x004fe20000000f00 */
[----:B--2-4-:R-:W-:Y:S10]  /*2140*/  @P0 BRA `(.L_x_34) ;  /* 0x00000000000c0947 */ /* 0x014ff40003800000 */
[----:B------:R-:W-:-:S04]  /*2150*/  SHF.L.U32 R3, R12, 0x1f, RZ ;  /* 0x0000001f0c037819 */ /* 0x000fc800000006ff */
[----:B------:R-:W2:Y:S02]  /*2160*/  SYNCS.PHASECHK.TRANS64.TRYWAIT P0, [UR17+0x40], R3 ;  /* 0x00004003ff0075a7 */ /* 0x000ea40008001111 */
[----:B--2---:R-:W-:Y:S05]  /*2170*/  @!P0 BRA `(.L_x_35) ;  /* 0x0000005c00708947 */ /* 0x004fea0003800000 */
.L_x_34:
[----:B------:R2:W-:Y:S01]  /*2180*/  @!P3 SYNCS.ARRIVE.TRANS64 RZ, [UR17], R2 ;  /* 0x00000002ffffb9a7 */ /* 0x0005e20008000011 */
[----:B------:R-:W-:-:S04]  /*2190*/  ULOP3.LUT UR5, UR25, 0x2, URZ, 0xfc, !UPT ;  /* 0x0000000219057892 */ /* 0x000fc8000f8efcff */
[----:B------:R-:W-:-:S09]  /*21a0*/  UISETP.NE.AND UP0, UPT, UR5, 0x2, UPT ;  /* 0x000000020500788c */ /* 0x000fd2000bf05270 */
[----:B------:R-:W-:Y:S05]  /*21b0*/  BRA.U UP0, `(.L_x_36) ;  /* 0x0000000100047547 */ /* 0x000fea000b800000 */
[----:B------:R-:W-:Y:S05]  /*21c0*/  BPT.TRAP 0x1 ;  /* 0x000000040000795c */ /* 0x000fea0000300000 */
.L_x_36:
[----:B------:R-:W-:Y:S04]  /*21d0*/  BSSY.RECONVERGENT B0, `(.L_x_37) ;  /* 0x0000003000007945 */ /* 0x000fe80003800200 */
[----:B------:R-:W-:Y:S05]  /*21e0*/  @P2 BRA `(.L_x_38) ;  /* 0x0000000000042947 */ /* 0x000fea0003800000 */
[----:B------:R-:W-:Y:S05]  /*21f0*/  BPT.TRAP 0x1 ;  /* 0x000000040000795c */ /* 0x000fea0000300000 */
.L_x_38:
[----:B------:R-:W-:Y:S05]  /*2200*/  BSYNC.RECONVERGENT B0 ;  /* 0x0000000000007941 */ /* 0x000fea0003800200 */
.L_x_37:
[----:B------:R-:W-:Y:S02]  /*2210*/  UIADD3 UR5, UPT, UPT, UR4, 0x1, URZ ;  /* 0x0000000104057890 */ /* 0x000fe4000fffe0ff */
[----:B------:R-:W-:Y:S02]  /*2220*/  UIADD3 UR14, UP1, UPT, UR28, 0x80, URZ ;  /* 0x000000801c0e7890 */ /* 0x000fe4000ff3e0ff */
[----:B------:R-:W-:Y:S02]  /*2230*/  UISETP.NE.AND UP0, UPT, UR5, 0x8, UPT ;  /* 0x000000080500788c */ /* 0x000fe4000bf05270 */
[----:B------:R-:W-:Y:S02]  /*2240*/  ULEA UR16, UR4, UR38, 0xd ;  /* 0x0000002604107291 */ /* 0x000fe4000f8e68ff */
[----:B------:R-:W-:Y:S02]  /*2250*/  USEL UR8, URZ, 0x1, UP0 ;  /* 0x00000001ff087887 */ /* 0x000fe40008000000 */
[----:B------:R-:W-:-:S02]  /*2260*/  USEL UR7, UR5, URZ, UP0 ;  /* 0x000000ff05077287 */ /* 0x000fc40008000000 */
[----:B------:R-:W-:Y:S02]  /*2270*/  UIADD3 UR22, UP0, UPT, UR28, 0x180, URZ ;  /* 0x000001801c167890 */ /* 0x000fe4000ff1e0ff */
[----:B------:R-:W-:Y:S01]  /*2280*/  ULEA UR5, UR7, UR21, 0x3 ;  /* 0x0000001507057291 */ /* 0x000fe2000f8e18ff */
[----:B------:R-:W-:Y:S01]  /*2290*/  LOP3.LUT R12, R12, UR8, RZ, 0x3c, !PT ;  /* 0x000000080c0c7c12 */ /* 0x000fe2000f8e3cff */
[----:B------:R-:W-:Y:S02]  /*22a0*/  ULEA UR8, UR4, UR37, 0xe ;  /* 0x0000002504087291 */ /* 0x000fe4000f8e70ff */
[----:B------:R-:W-:Y:S01]  /*22b0*/  USHF.L.U32 UR18, UR6, 0x7, URZ ;  /* 0x0000000706127899 */ /* 0x000fe200080006ff */
[----:B-1----:R-:W-:Y:S01]  /*22c0*/  SHF.L.U32 R0, R12, 0x1f, RZ ;  /* 0x0000001f0c007819 */ /* 0x002fe200000006ff */
[----:B------:R-:W-:Y:S02]  /*22d0*/  UPRMT UR4, URZ, 0x5410, UR27 ;  /* 0x00005410ff047896 */ /* 0x000fe4000800001b */
[----:B------:R-:W-:Y:S01]  /*22e0*/  UIADD3.X UR15, UPT, UPT, URZ, UR29, URZ, UP1, !UPT ;  /* 0x0000001dff0f7290 */ /* 0x000fe20008ffe4ff */
[----:B------:R3:W4:Y:S01]  /*22f0*/  SYNCS.PHASECHK.TRANS64.TRYWAIT P0, [UR5+0x40], R0 ;  /* 0x00004000ff0075a7 */ /* 0x0007220008001105 */
[----:B------:R-:W-:-:S02]  /*2300*/  UPRMT UR5, URZ, 0x5410, UR26 ;  /* 0x00005410ff057896 */ /* 0x000fc4000800001a */
[----:B------:R-:W-:Y:S01]  /*2310*/  UIADD3.X UR23, UPT, UPT, URZ, UR29, URZ, UP0, !UPT ;  /* 0x0000001dff177290 */ /* 0x000fe200087fe4ff */
[----:B------:R-:W-:Y:S01]  /*2320*/  UMOV UR32, 0x0 ;  /* 0x0000000000207882 */ /* 0x000fe20000000000 */
[----:B------:R-:W-:Y:S01]  /*2330*/  UMOV UR33, 0x10000000 ;  /* 0x1000000000217882 */ /* 0x000fe20000000000 */
[----:B------:R-:W-:Y:S01]  /*2340*/  UMOV UR19, UR35 ;  /* 0x0000002300137c82 */ /* 0x000fe20008000000 */
[----:B------:R-:W-:Y:S01]  /*2350*/  UMOV UR20, UR36 ;  /* 0x0000002400147c82 */ /* 0x000fe20008000000 */
[----:B------:R-:W-:Y:S01]  /*2360*/  UMOV UR12, UR36 ;  /* 0x00000024000c7c82 */ /* 0x000fe20008000000 */
[----:B------:R-:W-:Y:S01]  /*2370*/  UMOV UR9, UR17 ;  /* 0x0000001100097c82 */ /* 0x000fe20008000000 */
[----:B------:R-:W-:Y:S01]  /*2380*/  UMOV UR10, UR18 ;  /* 0x00000012000a7c82 */ /* 0x000fe20008000000 */
[----:B------:R1:W-:Y:S01]  /*2390*/  UTMALDG.3D.MULTICAST [UR16], [UR14], UR4, desc[UR32] ;  /* 0x000020100e0073b4 */ /* 0x0003e20008011804 */
[----:B------:R-:W-:-:S04]  /*23a0*/  UIADD3 UR6, UPT, UPT, UR6, 0x1, URZ ;  /* 0x0000000106067890 */ /* 0x000fc8000fffe0ff */
[----:B------:R-:W-:Y:S01]  /*23b0*/  UISETP.NE.AND UP0, UPT, UR6, UR13, UPT ;  /* 0x0000000d0600728c */ /* 0x000fe2000bf05270 */
[----:B------:R3:W-:Y:S01]  /*23c0*/  UTMALDG.3D.MULTICAST [UR8], [UR22], UR5, desc[UR32] ;  /* 0x00002008160073b4 */ /* 0x0007e20008011805 */
[----:B-1----:R-:W-:-:S07]  /*23d0*/  UMOV UR4, UR7 ;  /* 0x0000000700047c82 */ /* 0x002fce0008000000 */
[----:B---3--:R-:W-:Y:S05]  /*23e0*/  BRA.U UP0, `(.L_x_39) ;  /* 0xfffffffd004c7547 */ /* 0x008fea000b83ffff */
.L_x_33:
[C---:B------:R-:W-:Y:S01]  /*23f0*/  LEA R3, R11.reuse, UR21, 0x3 ;  /* 0x000000150b037c11 */ /* 0x040fe2000f8e18ff */
[----:B------:R-:W-:Y:S01]  /*2400*/  NOP ;  /* 0x0000000000007918 */ /* 0x000fe20000000000 */
[----:B-1----:R-:W-:Y:S02]  /*2410*/  SHF.L.U32 R0, R10, 0x1f, RZ ;  /* 0x0000001f0a007819 */ /* 0x002fe400000006ff */
[----:B------:R-:W-:Y:S02]  /*2420*/  LEA R5, R11, UR21, 0x4 ;  /* 0x000000150b057c11 */ /* 0x000fe4000f8e20ff */
[----:B--2-4-:R-:W1:Y:S02]  /*2430*/  SYNCS.PHASECHK.TRANS64.TRYWAIT P0, [R3+URZ+0xb0], R0 ;  /* 0x0000b000030075a7 */ /* 0x014e6400080011ff */
[----:B-1----:R-:W-:Y:S05]  /*2440*/  @!P0 BRA `(.L_x_40) ;  /* 0x0000005800d48947 */ /* 0x002fea0003800000 */
.L_x_120:
[----:B------:R-:W2:Y:S01]  /*2450*/  LDS.128 R4, [R5+0x140] ;  /* 0x0001400005047984 */ /* 0x000ea20000000c00 */
[----:B------:R-:W-:Y:S01]  /*2460*/  UISETP.GE.AND UP0, UPT, UR42, 0x1, UPT ;  /* 0x000000012a00788c */ /* 0x000fe2000bf06270 */
[----:B------:R-:W-:Y:S01]  /*2470*/  @!PT LDS RZ, [RZ] ;  /* 0x00000000fffff984 */ /* 0x000fe20000000800 */
[----:B------:R-:W-:Y:S01]  /*2480*/  @!PT LDS RZ, [RZ] ;  /* 0x00000000fffff984 */ /* 0x000fe20000000800 */
[----:B------:R-:W-:Y:S01]  /*2490*/  @!PT LDS RZ, [RZ] ;  /* 0x00000000fffff984 */ /* 0x000fe20000000800 */
[----:B------:R-:W-:Y:S01]  /*24a0*/  @!PT LDS RZ, [RZ] ;  /* 0x00000000fffff984 */ /* 0x000fe20000000800 */
[----:B------:R3:W-:Y:S06]  /*24b0*/  MEMBAR.ALL.CTA ;  /* 0x0000000000007992 */ /* 0x0007ec0000008000 */
[----:B---3--:R-:W3:Y:S01]  /*24c0*/  FENCE.VIEW.ASYNC.S ;  /* 0x00000000000073c6 */ /* 0x008ee20000000000 */
[----:B--2---:R-:W-:-:S13]  /*24d0*/  LOP3.LUT P0, RZ, R6, 0x1, RZ, 0xc0, !PT ;  /* 0x0000000106ff7812 */ /* 0x004fda000780c0ff */
[----:B---3--:R-:W-:Y:S01]  /*24e0*/  VOTEU.ANY UP1, P0 ;  /* 0x0000000000ff7886 */ /* 0x008fe20000020100 */
[----:B------:R-:W-:-:S13]  /*24f0*/  PLOP3.LUT P0, PT, PT, PT, UP1, 0x80, 0x8 ;  /* 0x000000000008781c */ /* 0x000fda0003f0f018 */
[----:B-1----:R-:W-:Y:S02]  /*2500*/  @P0 LOP3.LUT R0, R5, 0xffff, RZ, 0xc0, !PT ;  /* 0x0000ffff05000812 */ /* 0x002fe400078ec0ff */
[----:B------:R-:W-:Y:S02]  /*2510*/  @P0 MOV R2, R4 ;  /* 0x0000000400020202 */ /* 0x000fe40000000f00 */
[----:B------:R-:W-:Y:S01]  /*2520*/  @P0 R2UR UR5, R0 ;  /* 0x00000000000502ca */ /* 0x000fe200000e0000 */
[----:B------:R-:W-:Y:S01]  /*2530*/  VIADD R0, R3, 0xc0 ;  /* 0x000000c003007836 */ /* 0x000fe20000000000 */
[----:B------:R-:W-:Y:S02]  /*2540*/  @P0 SHF.R.U32.HI R4, RZ, 0x10, R5 ;  /* 0x00000010ff040819 */ /* 0x000fe40000011605 */
[----:B------:R-:W-:Y:S02]  /*2550*/  @P0 R2UR UR6, R2 ;  /* 0x00000000020602ca */ /* 0x000fe400000e0000 */
[----:B------:R-:W-:-:S02]  /*2560*/  PRMT R0, RZ, 0x654, R0 ;  /* 0x00000654ff007816 */ /* 0x000fc40000000000 */
[----:B------:R-:W-:Y:S02]  /*2570*/  @P0 R2UR UR4, R4 ;  /* 0x00000000040402ca */ /* 0x000fe400000e0000 */
[----:B------:R1:W-:Y:S03]  /*2580*/  SYNCS.ARRIVE.TRANS64.RED.A1T0 RZ, [R0+URZ], RZ ;  /* 0x000000ff00ff79a7 */ /* 0x0003e600081004ff */
[----:B------:R-:W-:-:S04]  /*2590*/  @UP1 UMOV UR39, UR5 ;  /* 0x0000000500271c82 */ /* 0x000fc80008000000 */
[----:B------:R-:W-:-:S04]  /*25a0*/  @UP1 UMOV UR40, UR6 ;  /* 0x0000000600281c82 */ /* 0x000fc80008000000 */
[----:B------:R-:W-:Y:S01]  /*25b0*/  @UP1 UMOV UR36, UR4 ;  /* 0x0000000400241c82 */ /* 0x000fe20008000000 */
[----:B------:R-:W-:Y:S05]  /*25c0*/  BRA.U !UP0, `(.L_x_41) ;  /* 0x0000000108d47547 */ /* 0x000fea000b800000 */
[----:B------:R-:W2:Y:S01]  /*25d0*/  LDCU.128 UR12, c[0x0][0xb10] ;  /* 0x00016200ff0c77ac */ /* 0x000ea20008000c00 */
[----:B------:R-:W3:Y:S01]  /*25e0*/  LDCU UR22, c[0x0][0xb20] ;  /* 0x00016400ff1677ac */ /* 0x000ee20008000800 */
[----:B------:R-:W4:Y:S01]  /*25f0*/  LDCU UR20, c[0x0][0xb0c] ;  /* 0x00016180ff1477ac */ /* 0x000f220008000800 */
[----:B------:R-:W1:Y:S01]  /*2600*/  LDCU.64 UR8, c[0x0][0xb28] ;  /* 0x00016500ff0877ac */ /* 0x000e620008000a00 */
[----:B------:R-:W-:Y:S02]  /*2610*/  UISETP.NE.AND UP3, UPT, UR42, 0x1, UPT ;  /* 0x000000012a00788c */ /* 0x000fe4000bf65270 */
[----:B--2---:R-:W-:Y:S02]  /*2620*/  UIMAD.WIDE.U32 UR10, UR41, UR15, URZ ;  /* 0x0000000f290a72a5 */ /* 0x004fe4000f8e00ff */
[----:B------:R-:W-:Y:S02]  /*2630*/  UIMAD.WIDE.U32 UR4, UR43, UR12, URZ ;  /* 0x0000000c2b0472a5 */ /* 0x000fe4000f8e00ff */
[----:B------:R-:W-:-:S02]  /*2640*/  UISETP.NE.AND UP0, UPT, UR14, 0x1, UPT ;  /* 0x000000010e00788c */ /* 0x000fc4000bf05270 */
[----:B------:R-:W-:Y:S01]  /*2650*/  UIMAD.WIDE.U32 UR18, UR39, UR15, URZ ;  /* 0x0000000f271272a5 */ /* 0x000fe2000f8e00ff */
[----:B------:R-:W-:Y:S02]  /*2660*/  UMOV UR10, UR11 ;  /* 0x0000000b000a7c82 */ /* 0x000fe40008000000 */
[----:B------:R-:W-:Y:S01]  /*2670*/  UMOV UR4, UR5 ;  /* 0x0000000500047c82 */ /* 0x000fe20008000000 */
[----:B---3--:R-:W-:Y:S02]  /*2680*/  USHF.R.U32.HI UR10, URZ, UR22, UR10 ;  /* 0x00000016ff0a7299 */ /* 0x008fe4000801160a */
[----:B----4-:R-:W-:Y:S02]  /*2690*/  UISETP.NE.AND UP2, UPT, UR20, 0x1, UPT ;  /* 0x000000011400788c */ /* 0x010fe4000bf45270 */
[----:B------:R-:W-:Y:S02]  /*26a0*/  USHF.R.U32.HI UR4, URZ, UR13, UR4 ;  /* 0x0000000dff047299 */ /* 0x000fe40008011604 */
[----:B------:R-:W-:-:S02]  /*26b0*/  USEL UR5, UR41, UR10, !UP0 ;  /* 0x0000000a29057287 */ /* 0x000fc4000c000000 */
[----:B------:R-:W-:Y:S02]  /*26c0*/  USEL UR6, UR43, UR4, !UP2 ;  /* 0x000000042b067287 */ /* 0x000fe4000d000000 */
[----:B-1----:R-:W-:Y:S01]  /*26d0*/  UIMAD.WIDE.U32 UR10, UR5, UR8, URZ ;  /* 0x00000008050a72a5 */ /* 0x002fe2000f8e00ff */
[----:B------:R-:W-:Y:S01]  /*26e0*/  UMOV UR4, UR19 ;  /* 0x0000001300047c82 */ /* 0x000fe20008000000 */
[----:B------:R-:W-:Y:S02]  /*26f0*/  UIMAD.WIDE.U32 UR16, UR40, UR12, URZ ;  /* 0x0000000c281072a5 */ /* 0x000fe4000f8e00ff */
[----:B------:R-:W-:-:S03]  /*2700*/  UIMAD.WIDE.U32 UR18, UR6, UR8, URZ ;  /* 0x00000008061272a5 */ /* 0x000fc6000f8e00ff */
[----:B------:R-:W-:Y:S01]  /*2710*/  UMOV UR10, UR11 ;  /* 0x0000000b000a7c82 */ /* 0x000fe20008000000 */
[----:B------:R-:W-:Y:S02]  /*2720*/  USHF.R.U32.HI UR4, URZ, UR22, UR4 ;  /* 0x00000016ff047299 */ /* 0x000fe40008011604 */
[----:B------:R-:W-:Y:S01]  /*2730*/  @UP3 USHF.R.U32.HI UR5, URZ, UR9, UR10 ;  /* 0x00000009ff053299 */ /* 0x000fe2000801160a */
[----:B------:R-:W-:Y:S01]  /*2740*/  UMOV UR16, UR17 ;  /* 0x0000001100107c82 */ /* 0x000fe20008000000 */
[----:B------:R-:W-:Y:S01]  /*2750*/  UMOV UR18, UR19 ;  /* 0x0000001300127c82 */ /* 0x000fe20008000000 */
[----:B------:R-:W-:Y:S02]  /*2760*/  USHF.R.U32.HI UR13, URZ, UR13, UR16 ;  /* 0x0000000dff0d7299 */ /* 0x000fe40008011610 */
[----:B------:R-:W-:Y:S02]  /*2770*/  USEL UR4, UR39, UR4, !UP0 ;  /* 0x0000000427047287 */ /* 0x000fe4000c000000 */
[----:B------:R-:W-:-:S02]  /*2780*/  @UP3 USHF.R.U32.HI UR6, URZ, UR9, UR18 ;  /* 0x00000009ff063299 */ /* 0x000fc40008011612 */
[----:B------:R-:W-:Y:S02]  /*2790*/  UIMAD UR10, UR42, UR5, URZ ;  /* 0x000000052a0a72a4 */ /* 0x000fe4000f8e02ff */
[----:B------:R-:W-:Y:S02]  /*27a0*/  USEL UR5, UR40, UR13, !UP2 ;  /* 0x0000000d28057287 */ /* 0x000fe4000d000000 */
[----:B------:R-:W-:Y:S02]  /*27b0*/  UIMAD UR12, UR42, UR6, URZ ;  /* 0x000000062a0c72a4 */ /* 0x000fe4000f8e02ff */
[----:B------:R-:W-:Y:S02]  /*27c0*/  UISETP.GE.AND UP0, UPT, UR4, UR10, UPT ;  /* 0x0000000a0400728c */ /* 0x000fe4000bf06270 */
[----:B------:R-:W-:Y:S02]  /*27d0*/  UIMAD.WIDE.U32 UR10, UR4, UR8, URZ ;  /* 0x00000008040a72a5 */ /* 0x000fe4000f8e00ff */
[----:B------:R-:W-:-:S02]  /*27e0*/  UISETP.GE.OR UP0, UPT, UR5, UR12, UP0 ;  /* 0x0000000c0500728c */ /* 0x000fc40008706670 */
        /* <DEDUP_REMOVED lines=19> */
.L_x_41:
[----:B------:R-:W2:Y:S02]  /*2920*/  LDCU UR4, c[0x0][0xb30] ;  /* 0x00016600ff0477ac */ /* 0x000ea40008000800 */
[----:B--2---:R-:W-:-:S09]  /*2930*/  UISETP.NE.AND UP0, UPT, UR4, 0x1, UPT ;  /* 0x000000010400788c */ /* 0x004fd2000bf05270 */
[----:B------:R-:W-:Y:S05]  /*2940*/  BRA.U UP0, `(.L_x_42) ;  /* 0x0000000100447547 */ /* 0x000fea000b800000 */
[----:B------:R-:W2:Y:S01]  /*2950*/  LDCU.128 UR12, c[0x0][0xb10] ;  /* 0x00016200ff0c77ac */ /* 0x000ea20008000c00 */
[----:B------:R-:W3:Y:S01]  /*2960*/  LDCU UR10, c[0x0][0xb0c] ;  /* 0x00016180ff0a77ac */ /* 0x000ee20008000800 */
[----:B------:R-:W4:Y:S01]  /*2970*/  LDCU UR6, c[0x0][0xb20] ;  /* 0x00016400ff0677ac */ /* 0x000f220008000800 */
[----:B--2---:R-:W-:Y:S02]  /*2980*/  UIMAD.WIDE.U32 UR8, UR40, UR12, URZ ;  /* 0x0000000c280872a5 */ /* 0x004fe4000f8e00ff */
[----:B------:R-:W-:Y:S02]  /*2990*/  UIMAD.WIDE.U32 UR4, UR39, UR15, URZ ;  /* 0x0000000f270472a5 */ /* 0x000fe4000f8e00ff */
[----:B---3--:R-:W-:Y:S02]  /*29a0*/  UISETP.NE.AND UP2, UPT, UR10, 0x1, UPT ;  /* 0x000000010a00788c */ /* 0x008fe4000bf45270 */
[----:B------:R-:W-:Y:S01]  /*29b0*/  UISETP.NE.AND UP0, UPT, UR14, 0x1, UPT ;  /* 0x000000010e00788c */ /* 0x000fe2000bf05270 */
[----:B------:R-:W-:-:S02]  /*29c0*/  UMOV UR8, UR9 ;  /* 0x0000000900087c82 */ /* 0x000fc40008000000 */
[----:B------:R-:W-:Y:S01]  /*29d0*/  UMOV UR4, UR5 ;  /* 0x0000000500047c82 */ /* 0x000fe20008000000 */
[----:B------:R-:W-:Y:S02]  /*29e0*/  USHF.R.U32.HI UR13, URZ, UR13, UR8 ;  /* 0x0000000dff0d7299 */ /* 0x000fe40008011608 */
[----:B----4-:R-:W-:Y:S02]  /*29f0*/  USHF.R.U32.HI UR4, URZ, UR6, UR4 ;  /* 0x00000006ff047299 */ /* 0x010fe40008011604 */
[----:B------:R-:W-:Y:S02]  /*2a00*/  USEL UR5, UR40, UR13, !UP2 ;  /* 0x0000000d28057287 */ /* 0x000fe4000d000000 */
[----:B------:R-:W-:-:S04]  /*2a10*/  USEL UR4, UR39, UR4, !UP0 ;  /* 0x0000000427047287 */ /* 0x000fc8000c000000 */
[----:B------:R-:W-:Y:S02]  /*2a20*/  UIADD3 UR6, UPT, UPT, UR5, -UR4, URZ ;  /* 0x8000000405067290 */ /* 0x000fe4000fffe0ff */
[----:B------:R-:W-:Y:S02]  /*2a30*/  UIADD3 UR4, UPT, UPT, -UR5, UR4, URZ ;  /* 0x0000000405047290 */ /* 0x000fe4000fffe1ff */
[----:B------:R-:W-:Y:S02]  /*2a40*/  UIMAD UR39, UR6, UR14, UR39 ;  /* 0x0000000e062772a4 */ /* 0x000fe4000f8e0227 */
[----:B------:R-:W-:-:S12]  /*2a50*/  UIMAD UR40, UR4, UR10, UR40 ;  /* 0x0000000a042872a4 */ /* 0x000fd8000f8e0228 */
.L_x_42:
[----:B------:R-:W-:Y:S01]  /*2a60*/  VIADD R11, R11, 0x1 ;  /* 0x000000010b0b7836 */ /* 0x000fe20000000000 */
[----:B------:R-:W-:Y:S01]  /*2a70*/  PLOP3.LUT P1, PT, PT, PT, PT, 0x80, 0x8 ;  /* 0x000000000008781c */ /* 0x000fe20003f2f070 */
[----:B------:R-:W-:Y:S02]  /*2a80*/  UIADD3 UR16, UPT, UPT, UR40, UR59, URZ ;  /* 0x0000003b28107290 */ /* 0x000fe4000fffe0ff */
[----:B------:R-:W-:Y:S01]  /*2a90*/  UIADD3 UR20, UPT, UPT, UR39, UR60, URZ ;  /* 0x0000003c27147290 */ /* 0x000fe2000fffe0ff */
[----:B------:R-:W-:-:S04]  /*2aa0*/  ISETP.NE.AND P0, PT, R11, 0x2, PT ;  /* 0x000000020b00780c */ /* 0x000fc80003f05270 */
[----:B------:R-:W-:Y:S02]  /*2ab0*/  SEL R3, RZ, 0x1, P0 ;  /* 0x00000001ff037807 */ /* 0x000fe40000000000 */
[----:B------:R-:W-:Y:S02]  /*2ac0*/  SEL R11, R11, RZ, P0 ;  /* 0x000000ff0b0b7207 */ /* 0x000fe40000000000 */
[----:B------:R-:W-:Y:S01]  /*2ad0*/  LOP3.LUT R10, R10, R3, RZ, 0x3c, !PT ;  /* 0x000000030a0a7212 */ /* 0x000fe200078e3cff */
[----:B------:R-:W-:Y:S06]  /*2ae0*/  BRA.U UP1, `(.L_x_43) ;  /* 0xfffffff101547547 */ /* 0x000fec000b83ffff */
[----:B------:R-:W-:Y:S01]  /*2af0*/  UIADD3 UR21, UPT, UPT, UR21, 0x40, URZ ;  /* 0x0000004015157890 */ /* 0x000fe2000fffe0ff */
[----:B------:R-:W-:-:S03]  /*2b00*/  SHF.L.U32 R3, R12, 0x1f, RZ ;  /* 0x0000001f0c037819 */ /* 0x000fc600000006ff */
[----:B------:R-:W-:-:S09]  /*2b10*/  ULEA UR4, UR7, UR21, 0x3 ;  /* 0x0000001507047291 */ /* 0x000fd2000f8e18ff */
[----:B------:R-:W2:Y:S02]  /*2b20*/  SYNCS.PHASECHK.TRANS64.TRYWAIT P0, [UR4], R3 ;  /* 0x00000003ff0075a7 */ /* 0x000ea40008001104 */
[----:B--2---:R-:W-:Y:S05]  /*2b30*/  @!P0 BRA `(.L_x_44) ;  /* 0x00000054002c8947 */ /* 0x004fea0003800000 */
.L_x_122:
[----:B------:R-:W-:-:S04]  /*2b40*/  UIADD3 UR4, UPT, UPT, UR7, 0x1, URZ ;  /* 0x0000000107047890 */ /* 0x000fc8000fffe0ff */
[----:B------:R-:W-:-:S04]  /*2b50*/  UISETP.NE.AND UP0, UPT, UR4, 0x8, UPT ;  /* 0x000000080400788c */ /* 0x000fc8000bf05270 */
[----:B------:R-:W-:Y:S02]  /*2b60*/  USEL UR6, URZ, 0x1, UP0 ;  /* 0x00000001ff067887 */ /* 0x000fe40008000000 */
[----:B------:R-:W-:-:S04]  /*2b70*/  USEL UR4, UR4, URZ, UP0 ;  /* 0x000000ff04047287 */ /* 0x000fc80008000000 */
[----:B------:R-:W-:Y:S01]  /*2b80*/  ULEA UR5, UR4, UR21, 0x3 ;  /* 0x0000001504057291 */ /* 0x000fe2000f8e18ff */
[----:B------:R-:W-:-:S04]  /*2b90*/  LOP3.LUT R2, R12, UR6, RZ, 0x3c, !PT ;  /* 0x000000060c027c12 */ /* 0x000fc8000f8e3cff */
[----:B-1----:R-:W-:-:S04]  /*2ba0*/  SHF.L.U32 R3, R2, 0x1f, RZ ;  /* 0x0000001f02037819 */ /* 0x002fc800000006ff */
[----:B------:R-:W1:Y:S02]  /*2bb0*/  SYNCS.PHASECHK.TRANS64.TRYWAIT P0, [UR5], R3 ;  /* 0x00000003ff0075a7 */ /* 0x000e640008001105 */
[----:B-1----:R-:W-:Y:S05]  /*2bc0*/  @!P0 BRA `(.L_x_45) ;  /* 0x0000005400208947 */ /* 0x002fea0003800000 */
.L_x_124:
        /* <DEDUP_REMOVED lines=9> */
.L_x_126:
        /* <DEDUP_REMOVED lines=9> */
.L_x_128:
        /* <DEDUP_REMOVED lines=9> */
.L_x_130:
        /* <DEDUP_REMOVED lines=9> */
.L_x_132:
        /* <DEDUP_REMOVED lines=9> */
.L_x_134:
[----:B------:R-:W-:-:S04]  /*2ea0*/  UIADD3 UR4, UPT, UPT, UR4, 0x1, URZ ;  /* 0x0000000104047890 */ /* 0x000fc8000fffe0ff */
[----:B------:R-:W-:-:S04]  /*2eb0*/  UISETP.NE.AND UP0, UPT, UR4, 0x8, UPT ;  /* 0x000000080400788c */ /* 0x000fc8000bf05270 */
[----:B------:R-:W-:Y:S02]  /*2ec0*/  USEL UR5, URZ, 0x1, UP0 ;  /* 0x00000001ff057887 */ /* 0x000fe40008000000 */
[----:B------:R-:W-:-:S04]  /*2ed0*/  USEL UR4, UR4, URZ, UP0 ;  /* 0x000000ff04047287 */ /* 0x000fc80008000000 */
[----:B------:R-:W-:Y:S01]  /*2ee0*/  ULEA UR4, UR4, UR21, 0x3 ;  /* 0x0000001504047291 */ /* 0x000fe2000f8e18ff */
[----:B-1----:R-:W-:-:S04]  /*2ef0*/  LOP3.LUT R3, R2, UR5, RZ, 0x3c, !PT ;  /* 0x0000000502037c12 */ /* 0x002fc8000f8e3cff */
[----:B------:R-:W-:Y:S01]  /*2f00*/  SHF.L.U32 R3, R3, 0x1f, RZ ;  /* 0x0000001f03037819 */ /* 0x000fe200000006ff */
[----:B------:R-:W-:-:S07]  /*2f10*/  IMAD.U32 R0, RZ, RZ, UR4 ;  /* 0x00000004ff007e24 */ /* 0x000fce000f8e00ff */
.L_x_51:
[----:B-1----:R1:W2:Y:S02]  /*2f20*/  SYNCS.PHASECHK.TRANS64.TRYWAIT P0, [R0+URZ], R3 ;  /* 0x00000003000075a7 */ /* 0x0022a400080011ff */
[----:B--2---:R-:W-:Y:S05]  /*2f30*/  @!P0 NANOSLEEP.SYNCS 0x989680 ;  /* 0x009896800000895d */ /* 0x004fea0003900000 */
[----:B------:R-:W2:Y:S02]  /*2f40*/  @!P0 SYNCS.PHASECHK.TRANS64 P0, [R0+URZ], R3 ;  /* 0x00000003000085a7 */ /* 0x000ea400080010ff */
[----:B--2---:R-:W-:Y:S05]  /*2f50*/  @P0 EXIT ;  /* 0x000000000000094d */ /* 0x004fea0003800000 */
[----:B------:R-:W-:Y:S05]  /*2f60*/  BRA `(.L_x_51) ;  /* 0xfffffffc00ec7947 */ /* 0x000fea000383ffff */
.L_x_23:
[----:B------:R-:W1:Y:S02]  /*2f70*/  S2UR UR4, SR_CgaCtaId ;  /* 0x00000000000479c3 */ /* 0x000e640000008800 */
[----:B-1----:R-:W-:-:S04]  /*2f80*/  UISETP.NE.AND UP0, UPT, UR4, URZ, UPT ;  /* 0x000000ff0400728c */ /* 0x002fc8000bf05270 */
[----:B------:R-:W-:-:S09]  /*2f90*/  UISETP.NE.OR UP0, UPT, UR21, 0x1, UP0 ;  /* 0x000000011500788c */ /* 0x000fd20008705670 */
[----:B------:R-:W-:Y:S05]  /*2fa0*/  BRA.U UP0, `(.L_x_52) ;  /* 0x00000005004c7547 */ /* 0x000fea000b800000 */
[----:B------:R-:W1:Y:S01]  /*2fb0*/  S2UR UR5, SR_CgaCtaId ;  /* 0x00000000000579c3 */ /* 0x000e620000008800 */
[----:B------:R-:W-:Y:S01]  /*2fc0*/  UMOV UR4, 0x400 ;  /* 0x0000040000047882 */ /* 0x000fe20000000000 */
[----:B------:R-:W-:Y:S01]  /*2fd0*/  ISETP.GE.U32.AND P2, PT, R0, 0x10, PT ;  /* 0x000000100000780c */ /* 0x000fe20003f46070 */
[----:B------:R-:W-:Y:S01]  /*2fe0*/  IMAD.MOV.U32 R12, RZ, RZ, 0x1 ;  /* 0x00000001ff0c7424 */ /* 0x000fe200078e00ff */
[----:B------:R-:W-:Y:S02]  /*2ff0*/  CS2R R10, SRZ ;  /* 0x00000000000a7805 */ /* 0x000fe4000001ff00 */
[----:B------:R-:W-:Y:S01]  /*3000*/  CS2R R8, SRZ ;  /* 0x0000000000087805 */ /* 0x000fe2000001ff00 */
[----:B-1----:R-:W-:-:S03]  /*3010*/  ULEA UR6, UR5, UR4, 0x18 ;  /* 0x0000000405067291 */ /* 0x002fc6000f8ec0ff */
[----:B------:R-:W-:-:S09]  /*3020*/  UMOV UR5, URZ ;  /* 0x000000ff00057c82 */ /* 0x000fd20008000000 */
.L_x_56:
[----:B------:R-:W-:Y:S02]  /*3030*/  LEA R2, R8, UR6, 0x3 ;  /* 0x0000000608027c11 */ /* 0x000fe4000f8e18ff */
[----:B------:R-:W-:-:S03]  /*3040*/  SHF.L.U32 R5, R9, 0x1f, RZ ;  /* 0x0000001f09057819 */ /* 0x000fc600000006ff */
[----:B------:R-:W-:Y:S01]  /*3050*/  VIADD R4, R2, 0x120 ;  /* 0x0000012002047836 */ /* 0x000fe20000000000 */
[----:B------:R-:W1:Y:S02]  /*3060*/  SYNCS.PHASECHK.TRANS64.TRYWAIT P0, [R2+URZ+0x110], R5 ;  /* 0x00011005020075a7 */ /* 0x000e6400080011ff */
[----:B-1----:R-:W-:Y:S05]  /*3070*/  @!P0 BRA `(.L_x_53) ;  /* 0x0000005000848947 */ /* 0x002fea0003800000 */
.L_x_135:
[----:B------:R-:W-:Y:S01]  /*3080*/  ULEA UR4, UR5, UR6, 0x3 ;  /* 0x0000000605047291 */ /* 0x000fe2000f8e18ff */
[----:B------:R-:W-:Y:S02]  /*3090*/  PRMT R4, RZ, 0x654, R4 ;  /* 0x00000654ff047816 */ /* 0x000fe40000000004 */
[----:B-1----:R-:W-:Y:S01]  /*30a0*/  SHF.L.U32 R5, R12, 0x1f, RZ ;  /* 0x0000001f0c057819 */ /* 0x002fe200000006ff */
[----:B------:R-:W-:Y:S01]  /*30b0*/  UIADD3 UR7, UPT, UPT, UR4, 0xb0, URZ ;  /* 0x000000b004077890 */ /* 0x000fe2000fffe0ff */
[----:B------:R1:W-:Y:S05]  /*30c0*/  SYNCS.ARRIVE.TRANS64.RED.A1T0 RZ, [R4+URZ], RZ ;  /* 0x000000ff04ff79a7 */ /* 0x0003ea00081004ff */
[----:B------:R-:W-:Y:S01]  /*30d0*/  IMAD.U32 R7, RZ, RZ, UR7 ;  /* 0x00000007ff077e24 */ /* 0x000fe2000f8e00ff */
[----:B------:R-:W2:Y:S04]  /*30e0*/  SYNCS.PHASECHK.TRANS64.TRYWAIT P0, [UR4+0xc0], R5 ;  /* 0x0000c005ff0075a7 */ /* 0x000ea80008001104 */
[----:B------:R-:W-:Y:S01]  /*30f0*/  PRMT R6, R0, 0x654, R7 ;  /* 0x0000065400067816 */ /* 0x000fe20000000007 */
[----:B-1----:R-:W-:Y:S01]  /*3100*/  @!P2 IMAD.MOV.U32 R4, RZ, RZ, 0x10 ;  /* 0x00000010ff04a424 */ /* 0x002fe200078e00ff */
[----:B--2---:R-:W-:Y:S06]  /*3110*/  @!P0 BRA `(.L_x_54) ;  /* 0x0000005000708947 */ /* 0x004fec0003800000 */
.L_x_137:
[----:B------:R-:W-:Y:S01]  /*3120*/  ULEA UR8, UR5, UR6, 0x4 ;  /* 0x0000000605087291 */ /* 0x000fe2000f8e20ff */
[----:B------:R-:W-:Y:S01]  /*3130*/  SEL R3, R6, R3, !P2 ;  /* 0x0000000306037207 */ /* 0x000fe20005000000 */
[----:B------:R-:W-:Y:S01]  /*3140*/  UIADD3 UR9, UPT, UPT, UR4, 0xb0, URZ ;  /* 0x000000b004097890 */ /* 0x000fe2000fffe0ff */
[----:B-1----:R-:W-:Y:S01]  /*3150*/  LEA R2, R11, UR6, 0x3 ;  /* 0x000000060b027c11 */ /* 0x002fe2000f8e18ff */
[----:B------:R-:W-:Y:S01]  /*3160*/  UIADD3 UR8, UPT, UPT, UR8, 0x140, URZ ;  /* 0x0000014008087890 */ /* 0x000fe2000fffe0ff */
[----:B------:R-:W-:Y:S01]  /*3170*/  SHF.L.U32 R5, R10, 0x1f, RZ ;  /* 0x0000001f0a057819 */ /* 0x000fe200000006ff */
[----:B------:R1:W-:Y:S01]  /*3180*/  @!P2 SYNCS.ARRIVE.TRANS64.RED RZ, [R3+URZ], R4 ;  /* 0x0000000403ffa9a7 */ /* 0x0003e200080004ff */
[----:B------:R-:W-:Y:S01]  /*3190*/  UIADD3 UR4, UPT, UPT, UR5, 0x1, URZ ;  /* 0x0000000105047890 */ /* 0x000fe2000fffe0ff */
[----:B------:R-:W-:-:S03]  /*31a0*/  VIADD R8, R8, 0x1 ;  /* 0x0000000108087836 */ /* 0x000fc60000000000 */
[----:B------:R-:W-:Y:S02]  /*31b0*/  UISETP.NE.AND UP0, UPT, UR4, 0x2, UPT ;  /* 0x000000020400788c */ /* 0x000fe4000bf05270 */
[----:B------:R-:W-:Y:S06]  /*31c0*/  UGETNEXTWORKID.BROADCAST [UR8], [UR9] ;  /* 0x00000000080073ca */ /* 0x000fec0008000100 */
[----:B------:R-:W-:Y:S01]  /*31d0*/  USEL UR7, URZ, 0x1, UP0 ;  /* 0x00000001ff077887 */ /* 0x000fe20008000000 */
[----:B------:R-:W-:Y:S01]  /*31e0*/  ISETP.NE.AND P0, PT, R8, 0x2, PT ;  /* 0x000000020800780c */ /* 0x000fe20003f05270 */
[----:B------:R-:W-:Y:S01]  /*31f0*/  USEL UR5, UR4, URZ, UP0 ;  /* 0x000000ff04057287 */ /* 0x000fe20008000000 */
[----:B------:R-:W2:Y:S03]  /*3200*/  SYNCS.PHASECHK.TRANS64.TRYWAIT P1, [R2+URZ+0xb0], R5 ;  /* 0x0000b005020075a7 */ /* 0x000ea600080211ff */
[----:B------:R-:W-:Y:S01]  /*3210*/  LOP3.LUT R12, R12, UR7, RZ, 0x3c, !PT ;  /* 0x000000070c0c7c12 */ /* 0x000fe2000f8e3cff */
[----:B-12---:R-:W-:Y:S07]  /*3220*/  @!P1 BRA `(.L_x_55) ;  /* 0x0000005000449947 */ /* 0x006fee0003800000 */
.L_x_138:
[C---:B------:R-:W-:Y:S01]  /*3230*/  LEA R4, R11.reuse, UR6, 0x4 ;  /* 0x000000060b047c11 */ /* 0x040fe2000f8e20ff */
[----:B-1----:R-:W-:Y:S01]  /*3240*/  VIADD R2, R2, 0xc0 ;  /* 0x000000c002027836 */ /* 0x002fe20000000000 */
[----:B------:R-:W-:Y:S01]  /*3250*/  SEL R8, R8, RZ, P0 ;  /* 0x000000ff08087207 */ /* 0x000fe20000000000 */
[----:B------:R-:W-:-:S03]  /*3260*/  VIADD R11, R11, 0x1 ;  /* 0x000000010b0b7836 */ /* 0x000fc60000000000 */
[----:B------:R-:W1:Y:S01]  /*3270*/  LDS.128 R4, [R4+0x140] ;  /* 0x0001400004047984 */ /* 0x000e620000000c00 */
[----:B------:R-:W-:Y:S02]  /*3280*/  PRMT R2, RZ, 0x654, R2 ;  /* 0x00000654ff027816 */ /* 0x000fe40000000002 */
[C---:B------:R-:W-:Y:S01]  /*3290*/  ISETP.NE.AND P1, PT, R11.reuse, 0x2, PT ;  /* 0x000000020b00780c */ /* 0x040fe20003f25270 */
[----:B------:R-:W-:Y:S01]  /*32a0*/  @!PT LDS RZ, [RZ] ;  /* 0x00000000fffff984 */ /* 0x000fe20000000800 */
[----:B------:R-:W-:Y:S01]  /*32b0*/  @!PT LDS RZ, [RZ] ;  /* 0x00000000fffff984 */ /* 0x000fe20000000800 */
[----:B------:R-:W-:Y:S01]  /*32c0*/  @!PT LDS RZ, [RZ] ;  /* 0x00000000fffff984 */ /* 0x000fe20000000800 */
[----:B------:R-:W-:Y:S01]  /*32d0*/  @!PT LDS RZ, [RZ] ;  /* 0x00000000fffff984 */ /* 0x000fe20000000800 */
[----:B------:R2:W-:Y:S06]  /*32e0*/  MEMBAR.ALL.CTA ;  /* 0x0000000000007992 */ /* 0x0005ec0000008000 */
[----:B--2---:R-:W2:Y:S01]  /*32f0*/  FENCE.VIEW.ASYNC.S ;  /* 0x00000000000073c6 */ /* 0x004ea20000000000 */
[----:B------:R-:W-:Y:S01]  /*3300*/  SEL R11, R11, RZ, P1 ;  /* 0x000000ff0b0b7207 */ /* 0x000fe20000800000 */
[----:B--2---:R2:W-:Y:S01]  /*3310*/  SYNCS.ARRIVE.TRANS64.RED.A1T0 RZ, [R2+URZ], RZ ;  /* 0x000000ff02ff79a7 */ /* 0x0045e200081004ff */
[----:B-1----:R-:W-:-:S02]  /*3320*/  LOP3.LUT P3, RZ, R6, 0x1, RZ, 0xc0, !PT ;  /* 0x0000000106ff7812 */ /* 0x002fc4000786c0ff */
[----:B------:R-:W-:-:S04]  /*3330*/  SEL R5, RZ, 0x1, P1 ;  /* 0x00000001ff057807 */ /* 0x000fc80000800000 */
[----:B------:R-:W-:Y:S02]  /*3340*/  LOP3.LUT R10, R10, R5, RZ, 0x3c, !PT ;  /* 0x000000050a0a7212 */ /* 0x000fe400078e3cff */
[----:B--2---:R-:W-:-:S04]  /*3350*/  SEL R2, RZ, 0x1, P0 ;  /* 0x00000001ff027807 */ /* 0x004fc80000000000 */
[----:B------:R-:W-:Y:S01]  /*3360*/  LOP3.LUT R9, R9, R2, RZ, 0x3c, !PT ;  /* 0x0000000209097212 */ /* 0x000fe200078e3cff */
[----:B------:R-:W-:Y:S06]  /*3370*/  @P3 BRA `(.L_x_56) ;  /* 0xfffffffc002c3947 */ /* 0x000fec000383ffff */
[----:B------:R-:W-:Y:S01]  /*3380*/  ULEA UR4, UR5, UR6, 0x3 ;  /* 0x0000000605047291 */ /* 0x000fe2000f8e18ff */
[----:B------:R-:W-:-:S08]  /*3390*/  SHF.L.U32 R3, R12, 0x1f, RZ ;  /* 0x0000001f0c037819 */ /* 0x000fd000000006ff */
[----:B------:R-:W1:Y:S02]  /*33a0*/  SYNCS.PHASECHK.TRANS64 P0, [UR4+0xc0], R3 ;  /* 0x0000c003ff0075a7 */ /* 0x000e640008001004 */
[----:B-1----:R-:W-:Y:S05]  /*33b0*/  @P0 BRA `(.L_x_57) ;  /* 0x0000000000080947 */ /* 0x002fea0003800000 */
[----:B------:R-:W1:Y:S02]  /*33c0*/  SYNCS.PHASECHK.TRANS64.TRYWAIT P0, [UR4+0xc0], R3 ;  /* 0x0000c003ff0075a7 */ /* 0x000e640008001104 */
[----:B-1----:R-:W-:Y:S05]  /*33d0*/  @!P0 BRA `(.L_x_58) ;  /* 0x0000004c00ec8947 */ /* 0x002fea0003800000 */
.L_x_57:
[----:B------:R-:W-:-:S04]  /*33e0*/  UIADD3 UR7, UPT, UPT, UR5, 0x1, URZ ;  /* 0x0000000105077890 */ /* 0x000fc8000fffe0ff */
[----:B------:R-:W-:-:S04]  /*33f0*/  UISETP.NE.AND UP0, UPT, UR7, 0x2, UPT ;  /* 0x000000020700788c */ /* 0x000fc8000bf05270 */
[----:B------:R-:W-:Y:S02]  /*3400*/  USEL UR8, URZ, 0x1, UP0 ;  /* 0x00000001ff087887 */ /* 0x000fe40008000000 */
[----:B------:R-:W-:-:S04]  /*3410*/  USEL UR7, UR7, URZ, UP0 ;  /* 0x000000ff07077287 */ /* 0x000fc80008000000 */
[----:B------:R-:W-:Y:S01]  /*3420*/  ULEA UR7, UR7, UR6, 0x3 ;  /* 0x0000000607077291 */ /* 0x000fe2000f8e18ff */
[----:B-1----:R-:W-:-:S04]  /*3430*/  LOP3.LUT R3, R12, UR8, RZ, 0x3c, !PT ;  /* 0x000000080c037c12 */ /* 0x002fc8000f8e3cff */
[----:B------:R-:W-:-:S04]  /*3440*/  SHF.L.U32 R0, R3, 0x1f, RZ ;  /* 0x0000001f03007819 */ /* 0x000fc800000006ff */
[----:B------:R-:W1:Y:S02]  /*3450*/  SYNCS.PHASECHK.TRANS64 P0, [UR7+0xc0], R0 ;  /* 0x0000c000ff0075a7 */ /* 0x000e640008001007 */
[----:B-1----:R-:W-:Y:S05]  /*3460*/  @P0 EXIT ;  /* 0x000000000000094d */ /* 0x002fea0003800000 */
[----:B------:R-:W-:Y:S02]  /*3470*/  SHF.L.U32 R3, R3, 0x1f, RZ ;  /* 0x0000001f03037819 */ /* 0x000fe400000006ff */
[----:B------:R-:W-:-:S07]  /*3480*/  MOV R0, UR7 ;  /* 0x0000000700007c02 */ /* 0x000fce0008000f00 */
.L_x_59:
[----:B-1----:R1:W2:Y:S02]  /*3490*/  SYNCS.PHASECHK.TRANS64.TRYWAIT P0, [R0+URZ+0xc0], R3 ;  /* 0x0000c003000075a7 */ /* 0x0022a400080011ff */
[----:B--2---:R-:W-:Y:S05]  /*34a0*/  @!P0 NANOSLEEP.SYNCS 0x989680 ;  /* 0x009896800000895d */ /* 0x004fea0003900000 */
[----:B------:R-:W2:Y:S02]  /*34b0*/  @!P0 SYNCS.PHASECHK.TRANS64 P0, [R0+URZ+0xc0], R3 ;  /* 0x0000c003000085a7 */ /* 0x000ea400080010ff */
[----:B--2---:R-:W-:Y:S05]  /*34c0*/  @P0 EXIT ;  /* 0x000000000000094d */ /* 0x004fea0003800000 */
[----:B------:R-:W-:Y:S05]  /*34d0*/  BRA `(.L_x_59) ;  /* 0xfffffffc00ec7947 */ /* 0x000fea000383ffff */
.L_x_52:
[----:B------:R-:W-:Y:S05]  /*34e0*/  BRA.U UP4, `(.L_x_60) ;  /* 0x0000000d04d87547 */ /* 0x000fea000b800000 */
[----:B------:R-:W1:Y:S01]  /*34f0*/  S2UR UR7, SR_CgaCtaId ;  /* 0x00000000000779c3 */ /* 0x000e620000008800 */
[----:B------:R-:W-:Y:S01]  /*3500*/  UMOV UR4, 0x40 ;  /* 0x0000004000047882 */ /* 0x000fe20000000000 */
[----:B------:R-:W-:Y:S01]  /*3510*/  NOP ;  /* 0x0000000000007918 */ /* 0x000fe20000000000 */
[----:B------:R-:W-:Y:S01]  /*3520*/  UMOV UR6, 0x400 ;  /* 0x0000040000067882 */ /* 0x000fe20000000000 */
[----:B-1----:R-:W-:Y:S02]  /*3530*/  ULEA UR5, UR7, UR4, 0x18 ;  /* 0x0000000407057291 */ /* 0x002fe4000f8ec0ff */
[----:B------:R-:W-:-:S07]  /*3540*/  ULEA UR6, UR7, UR6, 0x18 ;  /* 0x0000000607067291 */ /* 0x000fce000f8ec0ff */
[----:B------:R-:W1:Y:S02]  /*3550*/  LDS.U8 R0, [UR5+0x1c] ;  /* 0x00001c05ff007984 */ /* 0x000e640008000000 */
[----:B-1----:R-:W-:-:S13]  /*3560*/  ISETP.NE.AND P0, PT, R0, RZ, PT ;  /* 0x000000ff0000720c */ /* 0x002fda0003f05270 */
[----:B------:R-:W-:Y:S05]  /*3570*/  @P0 BRA `(.L_x_61) ;  /* 0x0000000000580947 */ /* 0x000fea0003800000 */
[----:B------:R-:W-:-:S13]  /*3580*/  ELECT P0, URZ, PT ;  /* 0x0000000000ff782f */ /* 0x000fda0003800000 */
[----:B------:R-:W-:Y:S05]  /*3590*/  @!P0 BRA `(.L_x_62) ;  /* 0x0000000000608947 */ /* 0x000fea0003800000 */
[----:B------:R-:W-:Y:S01]  /*35a0*/  UMOV UR4, 0x10 ;  /* 0x0000001000047882 */ /* 0x000fe20000000000 */
[----:B------:R-:W-:Y:S01]  /*35b0*/  HFMA2 R0, -RZ, RZ, 0, 5.9604644775390625e-08 ;  /* 0x00000001ff007431 */ /* 0x000fe200000001ff */
[----:B------:R-:W-:-:S03]  /*35c0*/  MOV R3, 0xffff ;  /* 0x0000ffff00037802 */ /* 0x000fc60000000f00 */
[----:B------:R-:W-:Y:S04]  /*35d0*/  DEPBAR.LE SB1, 0x36 ;  /* 0x00009d800000791a */ /* 0x000fe80000000000 */
[----:B------:R-:W1:Y:S02]  /*35e0*/  UTCATOMSWS.FIND_AND_SET.ALIGN UP0, UR4, UR4 ;  /* 0x00000004000475e3 */ /* 0x000e640008000800 */
[----:B-1----:R-:W-:Y:S01]  /*35f0*/  MOV R4, UR4 ;  /* 0x0000000400047c02 */ /* 0x002fe20008000f00 */
[----:B------:R-:W-:Y:S06]  /*3600*/  BRA.U UP0, `(.L_x_63) ;  /* 0x0000000100187547 */ /* 0x000fec000b800000 */
.L_x_64:
[----:B------:R-:W-:Y:S05]  /*3610*/  NANOSLEEP 0x64 ;  /* 0x000000640000795d */ /* 0x000fea0003800000 */
[----:B------:R-:W-:-:S05]  /*3620*/  UMOV UR4, 0x10 ;  /* 0x0000001000047882 */ /* 0x000fca0000000000 */
[----:B------:R-:W-:Y:S04]  /*3630*/  DEPBAR.LE SB1, 0x36 ;  /* 0x00009d800000791a */ /* 0x000fe80000000000 */
[----:B------:R-:W1:Y:S02]  /*3640*/  UTCATOMSWS.FIND_AND_SET.ALIGN UP0, UR4, UR4 ;  /* 0x00000004000475e3 */ /* 0x000e640008000800 */
[----:B-1----:R-:W-:Y:S01]  /*3650*/  MOV R4, UR4 ;  /* 0x0000000400047c02 */ /* 0x002fe20008000f00 */
[----:B------:R-:W-:Y:S05]  /*3660*/  BRA.U !UP0, `(.L_x_64) ;  /* 0xfffffffd08e87547 */ /* 0x000fea000b83ffff */
.L_x_63:
[-C--:B------:R-:W-:Y:S02]  /*3670*/  SHF.L.U32 R3, R3, R4.reuse, RZ ;  /* 0x0000000403037219 */ /* 0x080fe400000006ff */
[----:B------:R-:W-:Y:S01]  /*3680*/  SHF.L.U32 R0, R0, R4, RZ ;  /* 0x0000000400007219 */ /* 0x000fe200000006ff */
[----:B------:R-:W-:Y:S02]  /*3690*/  IMAD.SHL.U32 R4, R4, 0x20, RZ ;  /* 0x0000002004047824 */ /* 0x000fe400078e00ff */
[----:B------:R1:W-:Y:S04]  /*36a0*/  ATOMS.OR RZ, [UR5+0x14], R3 ;  /* 0x00001403ffff798c */ /* 0x0003e8000b000005 */
[----:B------:R1:W-:Y:S04]  /*36b0*/  ATOMS.OR RZ, [UR5+0x18], R0 ;  /* 0x00001800ffff798c */ /* 0x0003e8000b000005 */
[----:B------:R1:W-:Y:S01]  /*36c0*/  STS [UR6+0x160], R4 ;  /* 0x00016004ff007988 */ /* 0x0003e20008000806 */
[----:B------:R-:W-:Y:S05]  /*36d0*/  BRA `(.L_x_62) ;  /* 0x0000000000107947 */ /* 0x000fea0003800000 */
.L_x_61:
[----:B------:R-:W-:Y:S02]  /*36e0*/  MOV R0, 0xffffffff ;  /* 0xffffffff00007802 */ /* 0x000fe40000000f00 */
[----:B------:R-:W-:-:S03]  /*36f0*/  MOV R4, 0x3720 ;  /* 0x0000372000047802 */ /* 0x000fc60000000f00 */
[----:B------:R1:W-:Y:S04]  /*3700*/  STS [UR6+0x160], R0 ;  /* 0x00016000ff007988 */ /* 0x0003e80008000806 */
[----:B-1---5:R-:W-:Y:S05]  /*3710*/  CALL.REL.NOINC `($__internal_1_$__cuda_sm10x_tcgen05_guardrail_trap_phase_invalid_during_alloc) ;  /* 0x0000005000a87944 */ /* 0x022fea0003c00000 */
.L_x_62:
[----:B------:R-:W-:Y:S05]  /*3720*/  WARPSYNC.ALL ;  /* 0x0000000000007948 */ /* 0x000fea0003800000 */
[----:B------:R-:W2:Y:S01]  /*3730*/  S2UR UR4, SR_CgaCtaId ;  /* 0x00000000000479c3 */ /* 0x000ea20000008800 */
[----:B------:R-:W-:Y:S01]  /*3740*/  UMOV UR26, 0x400 ;  /* 0x00000400001a7882 */ /* 0x000fe20000000000 */
[----:B------:R-:W-:-:S06]  /*3750*/  NOP ;  /* 0x0000000000007918 */ /* 0x000fcc0000000000 */
[----:B------:R-:W-:Y:S06]  /*3760*/  BAR.ARV 0x6, 0xa0 ;  /* 0x0182800000007b1d */ /* 0x000fec0000002000 */
[----:B------:R-:W3:Y:S01]  /*3770*/  LDCU UR5, c[0x0][0x38c] ;  /* 0x00007180ff0577ac */ /* 0x000ee20008000800 */
[----:B------:R-:W-:Y:S01]  /*3780*/  LOP3.LUT R2, R2, 0xffff, RZ, 0xc0, !PT ;  /* 0x0000ffff02027812 */ /* 0x000fe200078ec0ff */
[----:B------:R-:W-:Y:S01]  /*3790*/  IMAD.MOV.U32 R11, RZ, RZ, 0x1 ;  /* 0x00000001ff0b7424 */ /* 0x000fe200078e00ff */
[----:B------:R-:W-:Y:S01]  /*37a0*/  CS2R R8, SRZ ;  /* 0x0000000000087805 */ /* 0x000fe2000001ff00 */
[----:B------:R-:W4:Y:S01]  /*37b0*/  LDCU UR7, c[0x0][0x38c] ;  /* 0x00007180ff0777ac */ /* 0x000f220008000800 */
[----:B------:R-:W-:Y:S01]  /*37c0*/  R2UR UR27, R2 ;  /* 0x00000000021b72ca */ /* 0x000fe200000e0000 */
[----:B------:R-:W-:Y:S01]  /*37d0*/  IMAD.MOV.U32 R10, RZ, RZ, RZ ;  /* 0x000000ffff0a7224 */ /* 0x000fe200078e00ff */
[----:B------:R-:W-:Y:S01]  /*37e0*/  UMOV UR30, URZ ;  /* 0x000000ff001e7c82 */ /* 0x000fe20008000000 */
[----:B------:R-:W-:Y:S01]  /*37f0*/  UMOV UR24, URZ ;  /* 0x000000ff00187c82 */ /* 0x000fe20008000000 */
[----:B--2---:R-:W-:Y:S01]  /*3800*/  ULEA UR26, UR4, UR26, 0x18 ;  /* 0x0000001a041a7291 */ /* 0x004fe2000f8ec0ff */
[----:B------:R-:W-:Y:S01]  /*3810*/  UMOV UR38, 0x0 ;  /* 0x0000000000267882 */ /* 0x000fe20000000000 */
[----:B------:R-:W-:-:S02]  /*3820*/  UMOV UR39, 0x4200010 ;  /* 0x0420001000277882 */ /* 0x000fc40000000000 */
[----:B------:R-:W-:Y:S02]  /*3830*/  UIADD3 UR4, UPT, UPT, UR26, 0x4400, URZ ;  /* 0x000044001a047890 */ /* 0x000fe4000fffe0ff */
[----:B------:R-:W-:Y:S02]  /*3840*/  UIADD3 UR6, UPT, UPT, UR26, 0x14400, URZ ;  /* 0x000144001a067890 */ /* 0x000fe4000fffe0ff */
[----:B---3--:R-:W-:Y:S01]  /*3850*/  UIADD3 UR5, UPT, UPT, UR5, 0x7f, URZ ;  /* 0x0000007f05057890 */ /* 0x008fe2000fffe0ff */
[----:B-1----:R-:W1:Y:S01]  /*3860*/  LDS R0, [UR26+0x160] ;  /* 0x0001601aff007984 */ /* 0x002e620008000800 */
[----:B------:R-:W-:Y:S01]  /*3870*/  UMOV UR36, 0x0 ;  /* 0x0000000000247882 */ /* 0x000fe20000000000 */
[----:B------:R-:W-:Y:S01]  /*3880*/  UMOV UR37, 0x4200010 ;  /* 0x0420001000257882 */ /* 0x000fe20000000000 */
[----:B------:R-:W-:Y:S02]  /*3890*/  USHF.R.S32.HI UR40, URZ, 0x1f, UR5 ;  /* 0x0000001fff287899 */ /* 0x000fe40008011405 */
[----:B----4-:R-:W-:-:S02]  /*38a0*/  UISETP.GE.AND UP4, UPT, UR7, 0x1, UPT ;  /* 0x000000010700788c */ /* 0x010fc4000bf86270 */
[----:B------:R-:W-:Y:S02]  /*38b0*/  ULEA.HI UR40, UR40, UR5, URZ, 0x7 ;  /* 0x0000000528287291 */ /* 0x000fe4000f8f38ff */
[----:B------:R-:W-:Y:S02]  /*38c0*/  USHF.R.U32.HI UR5, URZ, 0x4, UR4 ;  /* 0x00000004ff057899 */ /* 0x000fe40008011604 */
[----:B------:R-:W-:Y:S02]  /*38d0*/  USHF.R.S32.HI UR40, URZ, 0x7, UR40 ;  /* 0x00000007ff287899 */ /* 0x000fe40008011428 */
[----:B------:R-:W-:Y:S02]  /*38e0*/  USHF.R.U32.HI UR4, URZ, 0x4, UR6 ;  /* 0x00000004ff047899 */ /* 0x000fe40008011606 */
[----:B------:R-:W-:Y:S02]  /*38f0*/  UISETP.LT.AND UP0, UPT, UR40, 0x1, UPT ;  /* 0x000000012800788c */ /* 0x000fe4000bf01270 */
[----:B------:R-:W-:-:S02]  /*3900*/  ULOP3.LUT UR5, UR5, 0x3fff, URZ, 0xc0, !UPT ;  /* 0x00003fff05057892 */ /* 0x000fc4000f8ec0ff */
[----:B------:R-:W-:Y:S02]  /*3910*/  ULOP3.LUT UR4, UR4, 0x3fff, URZ, 0xc0, !UPT ;  /* 0x00003fff04047892 */ /* 0x000fe4000f8ec0ff */
[----:B------:R-:W-:Y:S02]  /*3920*/  USEL UR41, UR40, 0x1, !UP0 ;  /* 0x0000000128297887 */ /* 0x000fe4000c000000 */
[----:B------:R-:W-:Y:S02]  /*3930*/  ULOP3.LUT UR28, UR5, 0x10000, URZ, 0xfc, !UPT ;  /* 0x00010000051c7892 */ /* 0x000fe4000f8efcff */
[----:B------:R-:W-:Y:S02]  /*3940*/  ULOP3.LUT UR29, UR4, 0x10000, URZ, 0xfc, !UPT ;  /* 0x00010000041d7892 */ /* 0x000fe4000f8efcff */
[----:B------:R-:W-:Y:S01]  /*3950*/  UIADD3 UR41, UPT, UPT, -UR41, URZ, URZ ;  /* 0x000000ff29297290 */ /* 0x000fe2000fffe1ff */
[----:B------:R-:W-:Y:S01]  /*3960*/  UMOV UR34, 0x0 ;  /* 0x0000000000227882 */ /* 0x000fe20000000000 */
[----:B------:R-:W-:Y:S01]  /*3970*/  UMOV UR35, 0x4200010 ;  /* 0x0420001000237882 */ /* 0x000fe20000000000 */
[----:B------:R-:W-:Y:S01]  /*3980*/  UMOV UR32, 0x0 ;  /* 0x0000000000207882 */ /* 0x000fe20000000000 */
[----:B------:R-:W-:Y:S01]  /*3990*/  UMOV UR33, 0x4200010 ;  /* 0x0420001000217882 */ /* 0x000fe20000000000 */
[----:B-1----:R-:W-:-:S15]  /*39a0*/  R2UR UR42, R0 ;  /* 0x00000000002a72ca */ /* 0x002fde00000e0000 */
.L_x_71:
[----:B------:R-:W-:Y:S02]  /*39b0*/  LEA R0, R10, UR26, 0x3 ;  /* 0x0000001a0a007c11 */ /* 0x000fe4000f8e18ff */
[----:B------:R-:W-:Y:S02]  /*39c0*/  SHF.L.U32 R5, R9, 0x1f, RZ ;  /* 0x0000001f09057819 */ /* 0x000fe400000006ff */
[----:B------:R-:W-:Y:S01]  /*39d0*/  PLOP3.LUT P0, PT, PT, PT, UP4, 0x80, 0x8 ;  /* 0x000000000008781c */ /* 0x000fe20003f0f048 */
[----:B------:R-:W-:Y:S01]  /*39e0*/  VIADD R3, R0, 0xc0 ;  /* 0x000000c000037836 */ /* 0x000fe20000000000 */
[----:B-1----:R-:W1:Y:S02]  /*39f0*/  SYNCS.PHASECHK.TRANS64.TRYWAIT P1, [R0+URZ+0xb0], R5 ;  /* 0x0000b005000075a7 */ /* 0x002e6400080211ff */
[----:B-1-3--:R-:W-:Y:S09]  /*3a00*/  @!P1 BRA `(.L_x_65) ;  /* 0x0000004800789947 */ /* 0x00aff20003800000 */
.L_x_140:
[----:B------:R-:W-:Y:S01]  /*3a10*/  LEA R4, R10, UR26, 0x4 ;  /* 0x0000001a0a047c11 */ /* 0x000fe2000f8e20ff */
[----:B------:R-:W-:Y:S01]  /*3a20*/  @UP4 ULEA UR4, UR24, UR26, 0x3 ;  /* 0x0000001a18044291 */ /* 0x000fe2000f8e18ff */
[----:B------:R-:W-:Y:S01]  /*3a30*/  PLOP3.LUT P2, PT, PT, PT, PT, 0x80, 0x8 ;  /* 0x000000000008781c */ /* 0x000fe20003f4f070 */
[----:B------:R-:W-:Y:S01]  /*3a40*/  ULEA UR31, UR30, UR26, 0x3 ;  /* 0x0000001a1e1f7291 */ /* 0x000fe2000f8e18ff */
[----:B------:R-:W-:Y:S02]  /*3a50*/  PRMT R3, RZ, 0x654, R3 ;  /* 0x00000654ff037816 */ /* 0x000fe40000000003 */
[----:B-1----:R-:W1:Y:S01]  /*3a60*/  LDS.128 R4, [R4+0x140] ;  /* 0x0001400004047984 */ /* 0x002e620000000c00 */
[----:B------:R-:W-:Y:S02]  /*3a70*/  @P0 SHF.L.U32 R2, R8, 0x1f, RZ ;  /* 0x0000001f08020819 */ /* 0x000fe400000006ff */
[----:B------:R-:W-:Y:S01]  /*3a80*/  SHF.L.U32 R0, R11, 0x1f, RZ ;  /* 0x0000001f0b007819 */ /* 0x000fe200000006ff */
[----:B------:R-:W-:Y:S01]  /*3a90*/  @!PT LDS RZ, [RZ] ;  /* 0x00000000fffff984 */ /* 0x000fe20000000800 */
[----:B------:R-:W-:Y:S01]  /*3aa0*/  @!PT LDS RZ, [RZ] ;  /* 0x00000000fffff984 */ /* 0x000fe20000000800 */
[----:B------:R-:W-:Y:S01]  /*3ab0*/  @!PT LDS RZ, [RZ] ;  /* 0x00000000fffff984 */ /* 0x000fe20000000800 */
[----:B------:R-:W-:Y:S01]  /*3ac0*/  @!PT LDS RZ, [RZ] ;  /* 0x00000000fffff984 */ /* 0x000fe20000000800 */
[----:B------:R2:W-:Y:S06]  /*3ad0*/  MEMBAR.ALL.CTA ;  /* 0x0000000000007992 */ /* 0x0005ec0000008000 */
[----:B--2---:R-:W2:Y:S02]  /*3ae0*/  FENCE.VIEW.ASYNC.S ;  /* 0x00000000000073c6 */ /* 0x004ea40000000000 */
[----:B--2---:R2:W-:Y:S01]  /*3af0*/  SYNCS.ARRIVE.TRANS64.RED.A1T0 RZ, [R3+URZ], RZ ;  /* 0x000000ff03ff79a7 */ /* 0x0045e200081004ff */
[----:B------:R2:W3:Y:S01]  /*3b00*/  @P0 SYNCS.PHASECHK.TRANS64.TRYWAIT P2, [UR4], R2 ;  /* 0x00000002ff0005a7 */ /* 0x0004e20008041104 */
[----:B------:R-:W-:Y:S01]  /*3b10*/  ULEA.HI UR4, UR30, UR30, URZ, 0x1 ;  /* 0x0000001e1e047291 */ /* 0x000fe2000f8f08ff */
[----:B-1----:R-:W-:-:S03]  /*3b20*/  LOP3.LUT P1, RZ, R6, 0x1, RZ, 0xc0, !PT ;  /* 0x0000000106ff7812 */ /* 0x002fc6000782c0ff */
[----:B------:R-:W-:Y:S02]  /*3b30*/  USHF.L.U32 UR11, UR4, 0x6, URZ ;  /* 0x00000006040b7899 */ /* 0x000fe400080006ff */
[----:B------:R-:W-:Y:S02]  /*3b40*/  ULOP3.LUT UR4, UR4, 0xffe, URZ, 0xc0, !UPT ;  /* 0x00000ffe04047892 */ /* 0x000fe4000f8ec0ff */
[----:B------:R-:W-:Y:S02]  /*3b50*/  ULOP3.LUT UR11, UR11, 0xffffff80, URZ, 0xc0, !UPT ;  /* 0xffffff800b0b7892 */ /* 0x000fe4000f8ec0ff */
[----:B------:R-:W-:Y:S02]  /*3b60*/  UIADD3 UR4, UPT, UPT, -UR4, UR30, URZ ;  /* 0x0000001e04047290 */ /* 0x000fe4000fffe1ff */
[----:B------:R-:W-:Y:S01]  /*3b70*/  UIADD3 UR11, UPT, UPT, UR42, UR11, URZ ;  /* 0x0000000b2a0b7290 */ /* 0x000fe2000fffe0ff */
[----:B------:R-:W1:Y:S03]  /*3b80*/  SYNCS.PHASECHK.TRANS64.TRYWAIT P0, [UR31+0xf0], R0 ;  /* 0x0000f000ff0075a7 */ /* 0x000e66000800111f */
[----:B------:R-:W-:Y:S01]  /*3b90*/  ULEA UR11, UR4, UR11, 0x14 ;  /* 0x0000000b040b7291 */ /* 0x000fe2000f8ea0ff */
[----:B-123--:R-:W-:Y:S11]  /*3ba0*/  @!P0 BRA `(.L_x_66) ;  /* 0x0000004800248947 */ /* 0x00eff60003800000 */
.L_x_142:
[----:B------:R-:W-:Y:S01]  /*3bb0*/  IADD3 R10, PT, PT, R10, 0x1, RZ ;  /* 0x000000010a0a7810 */ /* 0x000fe20007ffe0ff */
[----:B------:R-:W-:Y:S06]  /*3bc0*/  BRA.U !UP4, `(.L_x_67) ;  /* 0x000000010cc07547 */ /* 0x000fec000b800000 */
[----:B------:R-:W-:Y:S01]  /*3bd0*/  UPLOP3.LUT UP2, UPT, UPT, UPT, UPT, 0x40, 0x4 ;  /* 0x000000000004789c */ /* 0x000fe20003f4e870 */
[----:B------:R-:W-:Y:S01]  /*3be0*/  UMOV UR23, UR41 ;  /* 0x0000002900177c82 */ /* 0x000fe20008000000 */
[----:B------:R-:W-:Y:S01]  /*3bf0*/  UMOV UR22, UR40 ;  /* 0x0000002800167c82 */ /* 0x000fe20008000000 */
[----:B------:R-:W-:-:S08]  /*3c00*/  UMOV UR10, UR24 ;  /* 0x00000018000a7c82 */ /* 0x000fd00008000000 */
.L_x_70:
[----:B------:R-:W-:Y:S02]  /*3c10*/  UIADD3 UR23, UPT, UPT, UR23, 0x1, URZ ;  /* 0x0000000117177890 */ /* 0x000fe4000fffe0ff */
[----:B--2---:R-:W-:Y:S02]  /*3c20*/  ULEA UR5, UR10, UR26, 0x3 ;  /* 0x0000001a0a057291 */ /* 0x004fe4000f8e18ff */
[----:B------:R-:W-:Y:S01]  /*3c30*/  UISETP.NE.AND UP3, UPT, UR23, URZ, UPT ;  /* 0x000000ff1700728c */ /* 0x000fe2000bf65270 */
[----:B---3--:R-:W-:Y:S10]  /*3c40*/  @P2 BRA `(.L_x_68) ;  /* 0x00000000000c2947 */ /* 0x008ff40003800000 */
[----:B-1----:R-:W-:Y:S04]  /*3c50*/  SHF.L.U32 R3, R8, 0x1f, RZ ;  /* 0x0000001f08037819 */ /* 0x002fe800000006ff */
[----:B------:R-:W1:Y:S02]  /*3c60*/  SYNCS.PHASECHK.TRANS64.TRYWAIT P0, [UR5], R3 ;  /* 0x00000003ff0075a7 */ /* 0x000e640008001105 */
[----:B-1----:R-:W-:Y:S05]  /*3c70*/  @!P0 BRA `(.L_x_69) ;  /* 0x0000004800088947 */ /* 0x002fea0003800000 */
.L_x_68:
[----:B------:R-:W-:Y:S01]  /*3c80*/  UISETP.NE.AND UP0, UPT, UR22, 0x1, UPT ;  /* 0x000000011600788c */ /* 0x000fe2000bf05270 */
[----:B------:R-:W-:Y:S01]  /*3c90*/  PLOP3.LUT P2, PT, PT, PT, PT, 0x80, 0x8 ;  /* 0x000000000008781c */ /* 0x000fe20003f4f070 */
[----:B------:R-:W-:Y:S02]  /*3ca0*/  UIADD3 UR4, UPT, UPT, UR10, 0x1, URZ ;  /* 0x000000010a047890 */ /* 0x000fe4000fffe0ff */
[----:B------:R-:W-:Y:S02]  /*3cb0*/  UIADD3 UR25, UPT, UPT, UR5, 0x40, URZ ;  /* 0x0000004005197890 */ /* 0x000fe4000fffe0ff */
[----:B------:R-:W-:Y:S01]  /*3cc0*/  UISETP.NE.AND UP1, UPT, UR4, 0x8, UPT ;  /* 0x000000080400788c */ /* 0x000fe2000bf25270 */
[----:B------:R-:W-:Y:S01]  /*3cd0*/  PLOP3.LUT P0, PT, PT, PT, UP0, 0x80, 0x8 ;  /* 0x000000000008781c */ /* 0x000fe20003f0f008 */
[----:B------:R-:W-:Y:S02]  /*3ce0*/  UIADD3 UR22, UPT, UPT, UR22, -0x1, URZ ;  /* 0xffffffff16167890 */ /* 0x000fe4000fffe0ff */
[----:B------:R-:W-:Y:S02]  /*3cf0*/  USEL UR6, URZ, 0x1, UP1 ;  /* 0x00000001ff067887 */ /* 0x000fe40008800000 */
[----:B------:R-:W-:Y:S01]  /*3d00*/  USEL UR24, UR4, URZ, UP1 ;  /* 0x000000ff04187287 */ /* 0x000fe20008800000 */
[----:B------:R-:W-:Y:S01]  /*3d10*/  UMOV UR7, 0x40004040 ;  /* 0x4000404000077882 */ /* 0x000fe20000000000 */
[----:B------:R-:W-:Y:S02]  /*3d20*/  UMOV UR5, 0x40004040 ;  /* 0x4000404000057882 */ /* 0x000fe40000000000 */
[----:B------:R-:W-:Y:S01]  /*3d30*/  @UP0 ULEA UR4, UR24, UR26, 0x3 ;  /* 0x0000001a18040291 */ /* 0x000fe2000f8e18ff */
[----:B------:R-:W-:Y:S01]  /*3d40*/  LOP3.LUT R8, R8, UR6, RZ, 0x3c, !PT ;  /* 0x0000000608087c12 */ /* 0x000fe2000f8e3cff */
[----:B------:R-:W-:Y:S01]  /*3d50*/  ULEA UR6, UR10, UR29, 0xa ;  /* 0x0000001d0a067291 */ /* 0x000fe2000f8e50ff */
[----:B------:R-:W-:Y:S02]  /*3d60*/  UMOV UR21, 0x40004040 ;  /* 0x4000404000157882 */ /* 0x000fe40000000000 */
[----:B-1----:R-:W-:Y:S01]  /*3d70*/  @P0 SHF.L.U32 R0, R8, 0x1f, RZ ;  /* 0x0000001f08000819 */ /* 0x002fe200000006ff */
[----:B------:R-:W-:Y:S02]  /*3d80*/  UIADD3 UR20, UPT, UPT, UR6, 0x2, URZ ;  /* 0x0000000206147890 */ /* 0x000fe4000fffe0ff */
[----:B------:R-:W-:Y:S01]  /*3d90*/  UIADD3 UR16, UPT, UPT, UR6, 0x4, URZ ;  /* 0x0000000406107890 */ /* 0x000fe2000fffe0ff */
[----:B------:R2:W3:Y:S01]  /*3da0*/  @P0 SYNCS.PHASECHK.TRANS64.TRYWAIT P2, [UR4], R0 ;  /* 0x00000000ff0005a7 */ /* 0x0004e20008041104 */
[----:B------:R-:W-:Y:S02]  /*3db0*/  ULEA UR4, UR10, UR28, 0x9 ;  /* 0x0000001c0a047291 */ /* 0x000fe4000f8e48ff */
[----:B------:R-:W-:Y:S02]  /*3dc0*/  UIADD3 UR12, UPT, UPT, UR6, 0x6, URZ ;  /* 0x00000006060c7890 */ /* 0x000fe4000fffe0ff */
[----:B------:R-:W-:Y:S02]  /*3dd0*/  UIADD3 UR18, UPT, UPT, UR4, 0x2, URZ ;  /* 0x0000000204127890 */ /* 0x000fe4000fffe0ff */
[----:B------:R-:W-:Y:S02]  /*3de0*/  UIADD3 UR14, UPT, UPT, UR4, 0x4, URZ ;  /* 0x00000004040e7890 */ /* 0x000fe4000fffe0ff */
[----:B------:R-:W-:Y:S01]  /*3df0*/  UIADD3 UR8, UPT, UPT, UR4, 0x6, URZ ;  /* 0x0000000604087890 */ /* 0x000fe2000fffe0ff */
[----:B------:R2:W-:Y:S01]  /*3e00*/  UTCQMMA gdesc[UR4], gdesc[UR6], tmem[UR11], tmem[UR38], idesc[UR39], UP2 ;  /* 0x00ff2606040075ea */ /* 0x0005e2000900030b */
[----:B------:R-:W-:Y:S01]  /*3e10*/  UPLOP3.LUT UP2, UPT, UPT, UPT, UPT, 0x80, 0x8 ;  /* 0x000000000008789c */ /* 0x000fe20003f4f070 */
[----:B------:R-:W-:Y:S01]  /*3e20*/  UMOV UR19, 0x40004040 ;  /* 0x4000404000137882 */ /* 0x000fe20000000000 */
[----:B------:R-:W-:Y:S01]  /*3e30*/  UMOV UR17, 0x40004040 ;  /* 0x4000404000117882 */ /* 0x000fe20000000000 */
[----:B------:R2:W-:Y:S01]  /*3e40*/  UTCQMMA gdesc[UR18], gdesc[UR20], tmem[UR11], tmem[UR36], idesc[UR37], UPT ;  /* 0x00ff2414120075ea */ /* 0x0005e2000b80030b */
[----:B------:R-:W-:Y:S01]  /*3e50*/  UMOV UR15, 0x40004040 ;  /* 0x40004040000f7882 */ /* 0x000fe20000000000 */
[----:B------:R-:W-:Y:S01]  /*3e60*/  UMOV UR13, 0x40004040 ;  /* 0x40004040000d7882 */ /* 0x000fe20000000000 */
[----:B------:R-:W-:Y:S01]  /*3e70*/  UMOV UR9, 0x40004040 ;  /* 0x4000404000097882 */ /* 0x000fe20000000000 */
[----:B------:R2:W-:Y:S01]  /*3e80*/  UTCQMMA gdesc[UR14], gdesc[UR16], tmem[UR11], tmem[UR34], idesc[UR35], UPT ;  /* 0x00ff22100e0075ea */ /* 0x0005e2000b80030b */
[----:B------:R2:W-:Y:S01]  /*3e90*/  UTCQMMA gdesc[UR8], gdesc[UR12], tmem[UR11], tmem[UR32], idesc[UR33], UPT ;  /* 0x00ff200c080075ea */ /* 0x0005e2000b80030b */
[----:B------:R2:W-:Y:S01]  /*3ea0*/  UTCBAR.MULTICAST [UR25], URZ, UR27 ;  /* 0x000000ff190073e9 */ /* 0x0005e2000800081b */
[----:B------:R-:W-:Y:S01]  /*3eb0*/  UMOV UR10, UR24 ;  /* 0x00000018000a7c82 */ /* 0x000fe20008000000 */
[----:B------:R-:W-:Y:S05]  /*3ec0*/  BRA.U UP3, `(.L_x_70) ;  /* 0xfffffffd03507547 */ /* 0x000fea000b83ffff */
.L_x_67:
[----:B--2---:R-:W-:Y:S01]  /*3ed0*/  UIADD3 UR4, UPT, UPT, UR30, 0x1, URZ ;  /* 0x000000011e047890 */ /* 0x004fe2000fffe0ff */
[C---:B------:R-:W-:Y:S01]  /*3ee0*/  ISETP.NE.AND P0, PT, R10.reuse, 0x2, PT ;  /* 0x000000020a00780c */ /* 0x040fe20003f05270 */
[----:B------:R-:W-:Y:S02]  /*3ef0*/  UIADD3 UR5, UPT, UPT, UR31, 0xd0, URZ ;  /* 0x000000d01f057890 */ /* 0x000fe4000fffe0ff */
[----:B------:R-:W-:Y:S01]  /*3f00*/  UISETP.NE.AND UP0, UPT, UR4, 0x4, UPT ;  /* 0x000000040400788c */ /* 0x000fe2000bf05270 */
[----:B-1----:R-:W-:Y:S02]  /*3f10*/  SEL R0, RZ, 0x1, P0 ;  /* 0x00000001ff007807 */ /* 0x002fe40000000000 */
[----:B------:R-:W-:Y:S01]  /*3f20*/  SEL R10, R10, RZ, P0 ;  /* 0x000000ff0a0a7207 */ /* 0x000fe20000000000 */
[----:B------:R-:W-:Y:S01]  /*3f30*/  USEL UR6, URZ, 0x1, UP0 ;  /* 0x00000001ff067887 */ /* 0x000fe20008000000 */
[----:B------:R-:W-:Y:S01]  /*3f40*/  LOP3.LUT R9, R9, R0, RZ, 0x3c, !PT ;  /* 0x0000000009097212 */ /* 0x000fe200078e3cff */
[----:B------:R-:W-:Y:S01]  /*3f50*/  USEL UR30, UR4, URZ, UP0 ;  /* 0x000000ff041e7287 */ /* 0x000fe20008000000 */
[----:B------:R1:W-:Y:S03]  /*3f60*/  UTCBAR [UR5], URZ ;  /* 0x000000ff050073e9 */ /* 0x0003e600080000ff */
[----:B------:R-:W-:Y:S01]  /*3f70*/  LOP3.LUT R11, R11, UR6, RZ, 0x3c, !PT ;  /* 0x000000060b0b7c12 */ /* 0x000fe2000f8e3cff */
[----:B------:R-:W-:Y:S07]  /*3f80*/  @P1 BRA `(.L_x_71) ;  /* 0xfffffff800881947 */ /* 0x000fee000383ffff */
[----:B------:R-:W2:Y:S01]  /*3f90*/  S2UR UR8, SR_CgaCtaId ;  /* 0x00000000000879c3 */ /* 0x000ea20000008800 */
[----:B------:R-:W-:Y:S01]  /*3fa0*/  ELECT P0, URZ, PT ;  /* 0x0000000000ff782f */ /* 0x000fe20003800000 */
[----:B------:R-:W-:Y:S01]  /*3fb0*/  IMAD.MOV.U32 R0, RZ, RZ, 0x1 ;  /* 0x00000001ff007424 */ /* 0x000fe200078e00ff */
[----:B------:R-:W-:Y:S01]  /*3fc0*/  UIADD3 UR26, UPT, UPT, UR26, 0xf0, URZ ;  /* 0x000000f01a1a7890 */ /* 0x000fe2000fffe0ff */
[----:B------:R-:W-:Y:S01]  /*3fd0*/  SHF.L.U32 R3, R11, 0x1f, RZ ;  /* 0x0000001f0b037819 */ /* 0x000fe200000006ff */
[----:B------:R-:W-:-:S03]  /*3fe0*/  UMOV UR4, 0x40 ;  /* 0x0000004000047882 */ /* 0x000fc60000000000 */
[----:B------:R-:W-:Y:S01]  /*3ff0*/  UVIRTCOUNT.DEALLOC.SMPOOL 0x80 ;  /* 0x000000800000784c */ /* 0x000fe20000000000 */
[----:B--2---:R-:W-:Y:S02]  /*4000*/  ULEA UR8, UR8, UR4, 0x18 ;  /* 0x0000000408087291 */ /* 0x004fe4000f8ec0ff */
[----:B------:R-:W-:-:S07]  /*4010*/  ULEA UR4, UR30, UR26, 0x3 ;  /* 0x0000001a1e047291 */ /* 0x000fce000f8e18ff */
[----:B------:R2:W-:Y:S02]  /*4020*/  @P0 STS.U8 [UR8+0x1c], R0 ;  /* 0x00001c00ff000988 */ /* 0x0005e40008000008 */
[----:B------:R-:W4:Y:S02]  /*4030*/  SYNCS.PHASECHK.TRANS64.TRYWAIT P0, [UR4], R3 ;  /* 0x00000003ff0075a7 */ /* 0x000f240008001104 */
[----:B--2-4-:R-:W-:Y:S05]  /*4040*/  @!P0 BRA `(.L_x_72) ;  /* 0x00000044002c8947 */ /* 0x014fea0003800000 */
.L_x_145:
[----:B------:R-:W-:-:S04]  /*4050*/  UIADD3 UR4, UPT, UPT, UR30, 0x1, URZ ;  /* 0x000000011e047890 */ /* 0x000fc8000fffe0ff */
[----:B------:R-:W-:-:S04]  /*4060*/  UISETP.NE.AND UP0, UPT, UR4, 0x4, UPT ;  /* 0x000000040400788c */ /* 0x000fc8000bf05270 */
[----:B------:R-:W-:Y:S02]  /*4070*/  USEL UR6, URZ, 0x1, UP0 ;  /* 0x00000001ff067887 */ /* 0x000fe40008000000 */
[----:B------:R-:W-:-:S04]  /*4080*/  USEL UR4, UR4, URZ, UP0 ;  /* 0x000000ff04047287 */ /* 0x000fc80008000000 */
[----:B-1----:R-:W-:Y:S01]  /*4090*/  ULEA UR5, UR4, UR26, 0x3 ;  /* 0x0000001a04057291 */ /* 0x002fe2000f8e18ff */
[----:B------:R-:W-:-:S04]  /*40a0*/  LOP3.LUT R2, R11, UR6, RZ, 0x3c, !PT ;  /* 0x000000060b027c12 */ /* 0x000fc8000f8e3cff */
[----:B--2---:R-:W-:-:S04]  /*40b0*/  SHF.L.U32 R3, R2, 0x1f, RZ ;  /* 0x0000001f02037819 */ /* 0x004fc800000006ff */
[----:B------:R-:W1:Y:S02]  /*40c0*/  SYNCS.PHASECHK.TRANS64.TRYWAIT P0, [UR5], R3 ;  /* 0x00000003ff0075a7 */ /* 0x000e640008001105 */
[----:B-1----:R-:W-:Y:S05]  /*40d0*/  @!P0 BRA `(.L_x_73) ;  /* 0x0000004400208947 */ /* 0x002fea0003800000 */
.L_x_147:
        /* <DEDUP_REMOVED lines=9> */
.L_x_149:
[----:B------:R-:W-:-:S04]  /*4170*/  UIADD3 UR4, UPT, UPT, UR4, 0x1, URZ ;  /* 0x0000000104047890 */ /* 0x000fc8000fffe0ff */
[----:B------:R-:W-:-:S04]  /*4180*/  UISETP.NE.AND UP0, UPT, UR4, 0x4, UPT ;  /* 0x000000040400788c */ /* 0x000fc8000bf05270 */
[----:B------:R-:W-:Y:S02]  /*4190*/  USEL UR5, URZ, 0x1, UP0 ;  /* 0x00000001ff057887 */ /* 0x000fe40008000000 */
[----:B------:R-:W-:-:S04]  /*41a0*/  USEL UR4, UR4, URZ, UP0 ;  /* 0x000000ff04047287 */ /* 0x000fc80008000000 */
[----:B------:R-:W-:Y:S01]  /*41b0*/  ULEA UR4, UR4, UR26, 0x3 ;  /* 0x0000001a04047291 */ /* 0x000fe2000f8e18ff */
[----:B-1----:R-:W-:-:S04]  /*41c0*/  LOP3.LUT R3, R2, UR5, RZ, 0x3c, !PT ;  /* 0x0000000502037c12 */ /* 0x002fc8000f8e3cff */
[----:B------:R-:W-:-:S04]  /*41d0*/  SHF.L.U32 R3, R3, 0x1f, RZ ;  /* 0x0000001f03037819 */ /* 0x000fc800000006ff */
[----:B------:R-:W1:Y:S02]  /*41e0*/  SYNCS.PHASECHK.TRANS64.TRYWAIT P0, [UR4], R3 ;  /* 0x00000003ff0075a7 */ /* 0x000e640008001104 */
[----:B-1----:R-:W-:Y:S05]  /*41f0*/  @!P0 BRA `(.L_x_75) ;  /* 0x0000004400088947 */ /* 0x002fea0003800000 */
.L_x_151:
[----:B------:R-:W-:Y:S01]  /*4200*/  NOP ;  /* 0x0000000000007918 */ /* 0x000fe20000000000 */
[----:B-1----:R-:W1:Y:S01]  /*4210*/  LDS R0, [UR8+0x14] ;  /* 0x00001408ff007984 */ /* 0x002e620008000800 */
[----:B------:R-:W-:Y:S01]  /*4220*/  ULOP3.LUT UR4, UR42, 0xffff, URZ, 0xc0, !UPT ;  /* 0x0000ffff2a047892 */ /* 0x000fe2000f8ec0ff */
[----:B------:R-:W-:Y:S01]  /*4230*/  UMOV UR5, 0xffff ;  /* 0x0000ffff00057882 */ /* 0x000fe20000000000 */
[----:B------:R-:W-:Y:S02]  /*4240*/  UMOV UR6, 0x1 ;  /* 0x0000000100067882 */ /* 0x000fe40000000000 */
[----:B------:R-:W-:-:S04]  /*4250*/  USHF.R.U32.HI UR4, URZ, 0x5, UR4 ;  /* 0x00000005ff047899 */ /* 0x000fc80008011604 */
[----:B------:R-:W-:Y:S02]  /*4260*/  USHF.L.U32 UR5, UR5, UR4, URZ ;  /* 0x0000000405057299 */ /* 0x000fe400080006ff */
[----:B------:R-:W-:-:S04]  /*4270*/  USHF.L.U32 UR4, UR6, UR4, URZ ;  /* 0x0000000406047299 */ /* 0x000fc800080006ff */
[----:B-1----:R-:W-:-:S04]  /*4280*/  LOP3.LUT R0, R0, UR5, RZ, 0xc0, !PT ;  /* 0x0000000500007c12 */ /* 0x002fc8000f8ec0ff */
[----:B------:R-:W-:-:S13]  /*4290*/  ISETP.NE.AND P0, PT, R0, UR5, PT ;  /* 0x0000000500007c0c */ /* 0x000fda000bf05270 */
[----:B------:R-:W-:Y:S05]  /*42a0*/  @P0 BRA `(.L_x_76) ;  /* 0x0000000000580947 */ /* 0x000fea0003800000 */
[----:B------:R-:W1:Y:S02]  /*42b0*/  LDS R0, [UR8+0x18] ;  /* 0x00001808ff007984 */ /* 0x000e640008000800 */
[----:B-1----:R-:W-:-:S04]  /*42c0*/  LOP3.LUT R0, R0, UR4, RZ, 0xc0, !PT ;  /* 0x0000000400007c12 */ /* 0x002fc8000f8ec0ff */
[----:B------:R-:W-:-:S13]  /*42d0*/  ISETP.NE.AND P0, PT, R0, UR4, PT ;  /* 0x0000000400007c0c */ /* 0x000fda000bf05270 */
[----:B------:R-:W-:Y:S05]  /*42e0*/  @P0 BRA `(.L_x_77) ;  /* 0x00000000003c0947 */ /* 0x000fea0003800000 */
[----:B------:R-:W1:Y:S01]  /*42f0*/  S2R R2, SR_LANEID ;  /* 0x0000000000027919 */ /* 0x000e620000000000 */
[----:B------:R-:W-:Y:S01]  /*4300*/  ULOP3.LUT UR5, URZ, UR5, URZ, 0x33, !UPT ;  /* 0x00000005ff057292 */ /* 0x000fe2000f8e33ff */
[----:B------:R-:W-:Y:S01]  /*4310*/  LOP3.LUT R4, RZ, UR4, RZ, 0x33, !PT ;  /* 0x00000004ff047c12 */ /* 0x000fe2000f8e33ff */
[----:B------:R-:W-:Y:S02]  /*4320*/  VOTEU.ANY UR4, UPT, PT ;  /* 0x0000000000047886 */ /* 0x000fe400038e0100 */
[----:B------:R-:W-:Y:S01]  /*4330*/  UFLO.U32 UR4, UR4 ;  /* 0x00000004000472bd */ /* 0x000fe200080e0000 */
[----:B------:R-:W2:Y:S01]  /*4340*/  REDUX UR6, R4 ;  /* 0x00000000040673c4 */ /* 0x000ea20000000000 */
[----:B------:R-:W-:-:S06]  /*4350*/  IMAD.U32 R0, RZ, RZ, UR5 ;  /* 0x00000005ff007e24 */ /* 0x000fcc000f8e00ff */
[----:B------:R4:W-:Y:S01]  /*4360*/  UTCATOMSWS.AND URZ, UR5 ;  /* 0x0000000500ff79e3 */ /* 0x0009e20008000000 */
[----:B------:R-:W3:Y:S01]  /*4370*/  REDUX UR7, R0 ;  /* 0x00000000000773c4 */ /* 0x000ee20000000000 */
[----:B-1----:R-:W-:Y:S01]  /*4380*/  ISETP.EQ.U32.AND P0, PT, R2, UR4, PT ;  /* 0x0000000402007c0c */ /* 0x002fe2000bf02070 */
[----:B--2---:R-:W-:Y:S01]  /*4390*/  IMAD.U32 R2, RZ, RZ, UR6 ;  /* 0x00000006ff027e24 */ /* 0x004fe2000f8e00ff */
[----:B---3--:R-:W-:-:S11]  /*43a0*/  MOV R3, UR7 ;  /* 0x0000000700037c02 */ /* 0x008fd60008000f00 */
[----:B------:R4:W-:Y:S04]  /*43b0*/  @P0 ATOMS.AND RZ, [UR8+0x14], R3 ;  /* 0x00001403ffff098c */ /* 0x0009e8000a800008 */
[----:B------:R4:W-:Y:S01]  /*43c0*/  @P0 ATOMS.AND RZ, [UR8+0x18], R2 ;  /* 0x00001802ffff098c */ /* 0x0009e2000a800008 */
[----:B------:R-:W-:Y:S05]  /*43d0*/  BRA `(.L_x_78) ;  /* 0x0000000000147947 */ /* 0x000fea0003800000 */
.L_x_77:
[----:B------:R-:W-:Y:S02]  /*43e0*/  MOV R2, 0x4400 ;  /* 0x0000440000027802 */ /* 0x000fe40000000f00 */
[----:B---3-5:R-:W-:Y:S05]  /*43f0*/  CALL.REL.NOINC `($__internal_0_$__cuda_sm10x_tcgen05_guardrail_trap_col_being_dealloced_not_returned_by_alloc) ;  /* 0x0000004400647944 */ /* 0x028fea0003c00000 */
[----:B------:R-:W-:Y:S05]  /*4400*/  BRA `(.L_x_78) ;  /* 0x0000000000087947 */ /* 0x000fea0003800000 */
.L_x_76:
[----:B------:R-:W-:Y:S02]  /*4410*/  MOV R2, 0x4430 ;  /* 0x0000443000027802 */ /* 0x000fe40000000f00 */
[----:B---3-5:R-:W-:Y:S05]  /*4420*/  CALL.REL.NOINC `($__internal_2_$__cuda_sm10x_tcgen05_guardrail_trap_unallocated_columns_being_dealloced) ;  /* 0x0000004400707944 */ /* 0x028fea0003c00000 */
.L_x_78:
[----:B------:R-:W-:Y:S01]  /*4430*/  NOP ;  /* 0x0000000000007918 */ /* 0x000fe20000000000 */
[----:B----4-:R-:W-:Y:S05]  /*4440*/  EXIT ;  /* 0x000000000000794d */ /* 0x010fea0003800000 */
.L_x_60:
[----:B------:R-:W-:-:S09]  /*4450*/  UISETP.NE.OR UP0, UPT, UR21, 0x3, !UP3 ;  /* 0x000000031500788c */ /* 0x000fd2000df05670 */
[----:B------:R-:W-:Y:S05]  /*4460*/  BRA.U UP0, `(.L_x_79) ;  /* 0x0000000d00807547 */ /* 0x000fea000b800000 */
[----:B------:R-:W1:Y:S01]  /*4470*/  S2UR UR10, SR_CgaCtaId ;  /* 0x00000000000a79c3 */ /* 0x000e620000008800 */
[----:B------:R-:W2:Y:S01]  /*4480*/  LDCU UR32, c[0x0][0x370] ;  /* 0x00006e00ff2077ac */ /* 0x000ea20008000800 */
[----:B------:R-:W-:Y:S02]  /*4490*/  HFMA2 R13, -RZ, RZ, 0, 0 ;  /* 0x00000000ff0d7431 */ /* 0x000fe400000001ff */
[----:B------:R-:W-:Y:S01]  /*44a0*/  IMAD.MOV.U32 R15, RZ, RZ, 0x1 ;  /* 0x00000001ff0f7424 */ /* 0x000fe200078e00ff */
[----:B------:R-:W-:Y:S01]  /*44b0*/  MOV R7, 0x1000 ;  /* 0x0000100000077802 */ /* 0x000fe20000000f00 */
[----:B------:R-:W2:Y:S01]  /*44c0*/  LDCU.128 UR28, c[0x0][0xb10] ;  /* 0x00016200ff1c77ac */ /* 0x000ea20008000c00 */
[----:B------:R-:W-:Y:S01]  /*44d0*/  IMAD.MOV.U32 R14, RZ, RZ, RZ ;  /* 0x000000ffff0e7224 */ /* 0x000fe200078e00ff */
[----:B------:R-:W3:Y:S01]  /*44e0*/  LDC.64 R16, c[0x0][0x348] ;  /* 0x0000d200ff107b82 */ /* 0x000ee20000000a00 */
[----:B------:R-:W4:Y:S01]  /*44f0*/  LDCU UR27, c[0x0][0x374] ;  /* 0x00006e80ff1b77ac */ /* 0x000f220008000800 */
[----:B------:R-:W1:Y:S06]  /*4500*/  LDCU UR15, c[0x0][0xb0c] ;  /* 0x00016180ff0f77ac */ /* 0x000e6c0008000800 */
[----:B------:R-:W3:Y:S01]  /*4510*/  LDC.64 R2, c[0x0][0x888] ;  /* 0x00022200ff027b82 */ /* 0x000ee20000000a00 */
[----:B------:R-:W1:Y:S01]  /*4520*/  LDCU UR39, c[0x0][0xb20] ;  /* 0x00016400ff2777ac */ /* 0x000e620008000800 */
[----:B------:R-:W1:Y:S06]  /*4530*/  LDCU UR4, c[0x0][0xb30] ;  /* 0x00016600ff0477ac */ /* 0x000e6c0008000800 */
[----:B------:R-:W3:Y:S01]  /*4540*/  LDC.64 R4, c[0x0][0x890] ;  /* 0x00022400ff047b82 */ /* 0x000ee20000000a00 */
[----:B------:R-:W-:Y:S01]  /*4550*/  UMOV UR21, 0x400 ;  /* 0x0000040000157882 */ /* 0x000fe20000000000 */
[----:B--2---:R-:W-:-:S02]  /*4560*/  UIMAD.WIDE.U32 UR6, UR32, UR28, URZ ;  /* 0x0000001c200672a5 */ /* 0x004fc4000f8e00ff */
[----:B----4-:R-:W-:Y:S02]  /*4570*/  UIMAD.WIDE.U32 UR8, UR27, UR31, URZ ;  /* 0x0000001f1b0872a5 */ /* 0x010fe4000f8e00ff */
[----:B-1----:R-:W-:Y:S02]  /*4580*/  ULEA UR21, UR10, UR21, 0x18 ;  /* 0x000000150a157291 */ /* 0x002fe4000f8ec0ff */
[----:B------:R-:W-:Y:S02]  /*4590*/  UPLOP3.LUT UP3, UPT, UPT, UPT, UPT, 0x40, 0x4 ;  /* 0x000000000004789c */ /* 0x000fe40003f6e870 */
[----:B------:R-:W-:Y:S02]  /*45a0*/  UIADD3 UR33, UPT, UPT, UR21, 0x88, URZ ;  /* 0x0000008815217890 */ /* 0x000fe4000fffe0ff */
[----:B------:R-:W-:Y:S01]  /*45b0*/  UIADD3 UR17, UPT, UPT, UR21, 0x80, URZ ;  /* 0x0000008015117890 */ /* 0x000fe2000fffe0ff */
[----:B------:R-:W-:Y:S01]  /*45c0*/  UMOV UR6, UR7 ;  /* 0x0000000700067c82 */ /* 0x000fe20008000000 */
[----:B------:R-:W-:Y:S01]  /*45d0*/  UMOV UR35, UR9 ;  /* 0x0000000900237c82 */ /* 0x000fe20008000000 */
[----:B------:R-:W-:-:S02]  /*45e0*/  UISETP.GE.AND UP0, UPT, UR42, 0x1, UPT ;  /* 0x000000012a00788c */ /* 0x000fc4000bf06270 */
[----:B------:R-:W-:Y:S01]  /*45f0*/  UISETP.NE.AND UP4, UPT, UR42, 0x1, UPT ;  /* 0x000000012a00788c */ /* 0x000fe2000bf85270 */
[----:B------:R-:W1:Y:S01]  /*4600*/  LDCU.64 UR22, c[0x0][0xb28] ;  /* 0x00016500ff1677ac */ /* 0x000e620008000a00 */
[----:B------:R-:W-:Y:S02]  /*4610*/  UISETP.NE.AND UP6, UPT, UR15, 0x1, UPT ;  /* 0x000000010f00788c */ /* 0x000fe4000bfc5270 */
[----:B------:R-:W-:Y:S02]  /*4620*/  UISETP.NE.AND UP5, UPT, UR30, 0x1, UPT ;  /* 0x000000011e00788c */ /* 0x000fe4000bfa5270 */
[----:B------:R-:W-:Y:S02]  /*4630*/  UPRMT UR33, UR10, 0x654, UR33 ;  /* 0x000006540a217896 */ /* 0x000fe40008000021 */
[----:B------:R-:W-:Y:S02]  /*4640*/  USHF.R.U32.HI UR37, URZ, UR29, UR6 ;  /* 0x0000001dff257299 */ /* 0x000fe40008011606 */
[----:B------:R-:W-:-:S02]  /*4650*/  UPRMT UR34, UR10, 0x654, UR17 ;  /* 0x000006540a227896 */ /* 0x000fc40008000011 */
[----:B------:R-:W-:Y:S02]  /*4660*/  USHF.R.U32.HI UR35, URZ, UR39, UR35 ;  /* 0x00000027ff237299 */ /* 0x000fe40008011623 */
[----:B------:R-:W-:-:S11]  /*4670*/  UISETP.NE.AND UP2, UPT, UR4, 0x1, UPT ;  /* 0x000000010400788c */ /* 0x000fd6000bf45270 */
.L_x_88:
[C---:B------:R-:W-:Y:S02]  /*4680*/  LEA R12, R14.reuse, UR21, 0x3 ;  /* 0x000000150e0c7c11 */ /* 0x040fe4000f8e18ff */
[----:B------:R-:W-:Y:S02]  /*4690*/  SHF.L.U32 R9, R13, 0x1f, RZ ;  /* 0x0000001f0d097819 */ /* 0x000fe400000006ff */
[----:B------:R-:W-:Y:S02]  /*46a0*/  LEA R10, R14, UR21, 0x4 ;  /* 0x000000150e0a7c11 */ /* 0x000fe4000f8e20ff */
[----:B--2---:R-:W2:Y:S02]  /*46b0*/  SYNCS.PHASECHK.TRANS64.TRYWAIT P0, [R12+URZ+0xb0], R9 ;  /* 0x0000b0090c0075a7 */ /* 0x004ea400080011ff */
[----:B--2---:R-:W-:Y:S05]  /*46c0*/  @!P0 BRA `(.L_x_80) ;  /* 0x0000003c00ec8947 */ /* 0x004fea0003800000 */
.L_x_152:
[----:B--2---:R-:W2:Y:S01]  /*46d0*/  LDS.128 R8, [R10+0x140] ;  /* 0x000140000a087984 */ /* 0x004ea20000000c00 */
[----:B------:R-:W-:Y:S01]  /*46e0*/  UISETP.GE.AND UP0, UPT, UR42, 0x1, UPT ;  /* 0x000000012a00788c */ /* 0x000fe2000bf06270 */
[----:B------:R-:W-:Y:S01]  /*46f0*/  @!PT LDS RZ, [RZ] ;  /* 0x00000000fffff984 */ /* 0x000fe20000000800 */
[----:B------:R-:W-:Y:S01]  /*4700*/  @!PT LDS RZ, [RZ] ;  /* 0x00000000fffff984 */ /* 0x000fe20000000800 */
[----:B------:R-:W-:Y:S01]  /*4710*/  @!PT LDS RZ, [RZ] ;  /* 0x00000000fffff984 */ /* 0x000fe20000000800 */
[----:B------:R-:W-:Y:S01]  /*4720*/  @!PT LDS RZ, [RZ] ;  /* 0x00000000fffff984 */ /* 0x000fe20000000800 */
[----:B------:R4:W-:Y:S06]  /*4730*/  MEMBAR.ALL.CTA ;  /* 0x0000000000007992 */ /* 0x0009ec0000008000 */
[----:B----4-:R-:W4:Y:S01]  /*4740*/  FENCE.VIEW.ASYNC.S ;  /* 0x00000000000073c6 */ /* 0x010f220000000000 */
[----:B--2---:R-:W-:Y:S11]  /*4750*/  LOP3.LUT P0, RZ, R10, 0x1, RZ, 0xc0, !PT ;  /* 0x000000010aff7812 */ /* 0x004ff6000780c0ff */
[----:B------:R-:W-:Y:S02]  /*4760*/  @!UPT UIADD3 URZ, UPT, UPT, URZ, URZ, URZ ;  /* 0x000000fffffff290 */ /* 0x000fe4000fffe0ff */
[----:B----4-:R-:W-:Y:S01]  /*4770*/  VOTEU.ANY UP1, P0 ;  /* 0x0000000000ff7886 */ /* 0x010fe20000020100 */
[----:B------:R-:W-:Y:S11]  /*4780*/  PLOP3.LUT P0, PT, PT, PT, UP1, 0x80, 0x8 ;  /* 0x000000000008781c */ /* 0x000ff60003f0f018 */
[----:B------:R-:W-:Y:S02]  /*4790*/  @!UPT UIADD3 URZ, UPT, UPT, URZ, URZ, URZ ;  /* 0x000000fffffff290 */ /* 0x000fe4000fffe0ff */
[----:B------:R-:W-:Y:S02]  /*47a0*/  @P0 SHF.R.U32.HI R0, RZ, 0x10, R9 ;  /* 0x00000010ff000819 */ /* 0x000fe40000011609 */
[----:B------:R-:W-:Y:S02]  /*47b0*/  @P0 MOV R6, R8 ;  /* 0x0000000800060202 */ /* 0x000fe40000000f00 */
[----:B------:R-:W-:Y:S01]  /*47c0*/  @P0 R2UR UR4, R0 ;  /* 0x00000000000402ca */ /* 0x000fe200000e0000 */
[----:B------:R-:W-:Y:S01]  /*47d0*/  VIADD R0, R12, 0xc0 ;  /* 0x000000c00c007836 */ /* 0x000fe20000000000 */
[----:B------:R-:W-:Y:S02]  /*47e0*/  @P0 LOP3.LUT R8, R9, 0xffff, RZ, 0xc0, !PT ;  /* 0x0000ffff09080812 */ /* 0x000fe400078ec0ff */
[----:B------:R-:W-:Y:S02]  /*47f0*/  @P0 R2UR UR6, R6 ;  /* 0x00000000060602ca */ /* 0x000fe400000e0000 */
[----:B------:R-:W-:Y:S02]  /*4800*/  PRMT R0, RZ, 0x654, R0 ;  /* 0x00000654ff007816 */ /* 0x000fe40000000000 */
[----:B------:R-:W-:Y:S02]  /*4810*/  @P0 R2UR UR5, R8 ;  /* 0x00000000080502ca */ /* 0x000fe400000e0000 */
[----:B------:R2:W-:Y:S03]  /*4820*/  SYNCS.ARRIVE.TRANS64.RED.A1T0 RZ, [R0+URZ], RZ ;  /* 0x000000ff00ff79a7 */ /* 0x0005e600081004ff */
[----:B------:R-:W-:Y:S04]  /*4830*/  @UP1 UMOV UR26, UR4 ;  /* 0x00000004001a1c82 */ /* 0x000fe80008000000 */
[----:B------:R-:W-:Y:S04]  /*4840*/  @UP1 UMOV UR14, UR6 ;  /* 0x00000006000e1c82 */ /* 0x000fe80008000000 */
[----:B------:R-:W-:Y:S01]  /*4850*/  @UP1 UMOV UR13, UR5 ;  /* 0x00000005000d1c82 */ /* 0x000fe20008000000 */
[----:B------:R-:W-:Y:S05]  /*4860*/  BRA.U !UP0, `(.L_x_81) ;  /* 0x0000000108a47547 */ /* 0x000fea000b800000 */
[----:B------:R-:W-:Y:S02]  /*4870*/  UIMAD.WIDE.U32 UR8, UR13, UR31, URZ ;  /* 0x0000001f0d0872a5 */ /* 0x000fe4000f8e00ff */
[----:B------:R-:W-:Y:S02]  /*4880*/  UIMAD.WIDE.U32 UR10, UR14, UR28, URZ ;  /* 0x0000001c0e0a72a5 */ /* 0x000fe4000f8e00ff */
[----:B------:R-:W-:Y:S02]  /*4890*/  USEL UR4, UR27, UR35, !UP5 ;  /* 0x000000231b047287 */ /* 0x000fe4000e800000 */
[----:B------:R-:W-:Y:S02]  /*48a0*/  USEL UR7, UR32, UR37, !UP6 ;  /* 0x0000002520077287 */ /* 0x000fe4000f000000 */
[----:B-1----:R-:W-:Y:S02]  /*48b0*/  UIMAD.WIDE.U32 UR18, UR4, UR22, URZ ;  /* 0x00000016041272a5 */ /* 0x002fe4000f8e00ff */
[----:B------:R-:W-:Y:S01]  /*48c0*/  UIMAD.WIDE.U32 UR24, UR7, UR22, URZ ;  /* 0x00000016071872a5 */ /* 0x000fe2000f8e00ff */
[----:B------:R-:W-:Y:S02]  /*48d0*/  UMOV UR5, UR9 ;  /* 0x0000000900057c82 */ /* 0x000fe40008000000 */
[----:B------:R-:W-:Y:S03]  /*48e0*/  USHF.R.U32.HI UR6, URZ, UR39, UR5 ;  /* 0x00000027ff067299 */ /* 0x000fe60008011605 */
[----:B------:R-:W-:Y:S01]  /*48f0*/  UMOV UR5, UR11 ;  /* 0x0000000b00057c82 */ /* 0x000fe20008000000 */
[----:B------:R-:W-:Y:S02]  /*4900*/  USEL UR6, UR13, UR6, !UP5 ;  /* 0x000000060d067287 */ /* 0x000fe4000e800000 */
[----:B------:R-:W-:Y:S02]  /*4910*/  USHF.R.U32.HI UR8, URZ, UR29, UR5 ;  /* 0x0000001dff087299 */ /* 0x000fe40008011605 */
[----:B------:R-:W-:Y:S01]  /*4920*/  UIMAD.WIDE.U32 UR10, UR6, UR22, URZ ;  /* 0x00000016060a72a5 */ /* 0x000fe2000f8e00ff */
[----:B------:R-:W-:Y:S02]  /*4930*/  UMOV UR5, UR19 ;  /* 0x0000001300057c82 */ /* 0x000fe40008000000 */
[----:B------:R-:W-:Y:S03]  /*4940*/  @UP4 USHF.R.U32.HI UR4, URZ, UR23, UR5 ;  /* 0x00000017ff044299 */ /* 0x000fe60008011605 */
[----:B------:R-:W-:Y:S01]  /*4950*/  UMOV UR5, UR25 ;  /* 0x0000001900057c82 */ /* 0x000fe20008000000 */
[----:B------:R-:W-:Y:S02]  /*4960*/  UIMAD UR4, UR42, UR4, URZ ;  /* 0x000000042a0472a4 */ /* 0x000fe4000f8e02ff */
[----:B------:R-:W-:Y:S02]  /*4970*/  @UP4 USHF.R.U32.HI UR7, URZ, UR23, UR5 ;  /* 0x00000017ff074299 */ /* 0x000fe40008011605 */
[----:B------:R-:W-:Y:S02]  /*4980*/  USEL UR5, UR14, UR8, !UP6 ;  /* 0x000000080e057287 */ /* 0x000fe4000f000000 */
[----:B------:R-:W-:Y:S02]  /*4990*/  UIMAD UR8, UR42, UR7, URZ ;  /* 0x000000072a0872a4 */ /* 0x000fe4000f8e02ff */
[----:B------:R-:W-:Y:S03]  /*49a0*/  UISETP.GE.AND UP0, UPT, UR6, UR4, UPT ;  /* 0x000000040600728c */ /* 0x000fe6000bf06270 */
[----:B------:R-:W-:Y:S01]  /*49b0*/  UMOV UR4, UR11 ;  /* 0x0000000b00047c82 */ /* 0x000fe20008000000 */
[----:B------:R-:W-:Y:S02]  /*49c0*/  UISETP.GE.OR UP0, UPT, UR5, UR8, UP0 ;  /* 0x000000080500728c */ /* 0x000fe40008706670 */
[----:B------:R-:W-:Y:S02]  /*49d0*/  USHF.R.U32.HI UR4, URZ, UR23, UR4 ;  /* 0x00000017ff047299 */ /* 0x000fe40008011604 */
[----:B------:R-:W-:Y:S02]  /*49e0*/  UIMAD.WIDE.U32 UR8, UR5, UR22, URZ ;  /* 0x00000016050872a5 */ /* 0x000fe4000f8e00ff */
[----:B------:R-:W-:Y:S04]  /*49f0*/  USEL UR10, UR6, UR4, !UP4 ;  /* 0x00000004060a7287 */ /* 0x000fe8000e000000 */
[----:B------:R-:W-:Y:S01]  /*4a00*/  UIADD3 UR11, UPT, UPT, -UR10, URZ, URZ ;  /* 0x000000ff0a0b7290 */ /* 0x000fe2000fffe1ff */
[----:B------:R-:W-:Y:S02]  /*4a10*/  @!UP0 UMOV UR4, UR9 ;  /* 0x0000000900048c82 */ /* 0x000fe40008000000 */
[----:B------:R-:W-:Y:S02]  /*4a20*/  @!UP0 USHF.R.U32.HI UR4, URZ, UR23, UR4 ;  /* 0x00000017ff048299 */ /* 0x000fe40008011604 */
[----:B------:R-:W-:Y:S02]  /*4a30*/  UIMAD UR8, UR42, UR11, UR6 ;  /* 0x0000000b2a0872a4 */ /* 0x000fe4000f8e0206 */
[----:B------:R-:W-:Y:S04]  /*4a40*/  @!UP0 USEL UR4, UR5, UR4, !UP4 ;  /* 0x0000000405048287 */ /* 0x000fe8000e000000 */
[----:B------:R-:W-:Y:S02]  /*4a50*/  @!UP0 UIMAD UR8, UR7, UR8, UR4 ;  /* 0x00000008070882a4 */ /* 0x000fe4000f8e0204 */
[----:B------:R-:W-:Y:S02]  /*4a60*/  @!UP0 UIADD3 UR9, UPT, UPT, UR10, -UR4, URZ ;  /* 0x800000040a098290 */ /* 0x000fe4000fffe0ff */
[----:B------:R-:W-:Y:S02]  /*4a70*/  UIADD3 UR4, UPT, UPT, -UR5, URZ, URZ ;  /* 0x000000ff05047290 */ /* 0x000fe4000fffe1ff */
[----:B------:R-:W-:Y:S02]  /*4a80*/  UIADD3 UR7, UPT, UPT, -UR6, URZ, URZ ;  /* 0x000000ff06077290 */ /* 0x000fe4000fffe1ff */
[----:B------:R-:W-:Y:S02]  /*4a90*/  @!UP0 UIMAD UR6, UR9, UR42, UR5 ;  /* 0x0000002a090682a4 */ /* 0x000fe4000f8e0205 */
[----:B------:R-:W-:Y:S02]  /*4aa0*/  UIMAD UR14, UR15, UR4, UR14 ;  /* 0x000000040f0e72a4 */ /* 0x000fe4000f8e020e */
[----:B------:R-:W-:Y:S01]  /*4ab0*/  UIMAD UR13, UR30, UR7, UR13 ;  /* 0x000000071e0d72a4 */ /* 0x000fe2000f8e020d */
[----:B------:R-:W-:Y:S02]  /*4ac0*/  @!UP0 UMOV UR5, UR8 ;  /* 0x0000000800058c82 */ /* 0x000fe40008000000 */
[----:B------:R-:W-:Y:S02]  /*4ad0*/  UIMAD UR14, UR5, UR15, UR14 ;  /* 0x0000000f050e72a4 */ /* 0x000fe4000f8e020e */
[----:B------:R-:W-:Y:S11]  /*4ae0*/  UIMAD UR13, UR6, UR30, UR13 ;  /* 0x0000001e060d72a4 */ /* 0x000ff6000f8e020d */
[----:B------:R-:W-:Y:S01]  /*4af0*/  @!UPT UIADD3 URZ, UPT, UPT, URZ, URZ, URZ ;  /* 0x000000fffffff290 */ /* 0x000fe2000fffe0ff */
.L_x_81:
[----:B------:R-:W4:Y:S01]  /*4b00*/  @!UP2 LDCU.128 UR8, c[0x0][0xb10] ;  /* 0x00016200ff08a7ac */ /* 0x000f220008000c00 */
[C---:B---3--:R-:W-:Y:S02]  /*4b10*/  ISETP.NE.U32.AND P1, PT, R4.reuse, RZ, PT ;  /* 0x000000ff0400720c */ /* 0x048fe40003f25070 */
[----:B------:R-:W-:Y:S02]  /*4b20*/  ISETP.NE.U32.AND P0, PT, R4, RZ, PT ;  /* 0x000000ff0400720c */ /* 0x000fe40003f05070 */
[C---:B------:R-:W-:Y:S02]  /*4b30*/  ISETP.NE.AND.EX P1, PT, R5.reuse, RZ, PT, P1 ;  /* 0x000000ff0500720c */ /* 0x040fe40003f25310 */
[----:B------:R-:W-:Y:S01]  /*4b40*/  ISETP.NE.AND.EX P0, PT, R5, RZ, PT, P0 ;  /* 0x000000ff0500720c */ /* 0x000fe20003f05300 */
[----:B------:R-:W3:Y:S01]  /*4b50*/  @!UP2 LDCU UR5, c[0x0][0xb0c] ;  /* 0x00016180ff05a7ac */ /* 0x000ee20008000800 */
[----:B------:R-:W-:Y:S01]  /*4b60*/  SHF.L.U32 R9, R15, 0x1f, RZ ;  /* 0x0000001f0f097819 */ /* 0x000fe200000006ff */
[----:B------:R-:W-:Y:S02]  /*4b70*/  USHF.L.U32 UR19, UR16, 0x6, URZ ;  /* 0x0000000610137899 */ /* 0x000fe400080006ff */
[----:B------:R-:W-:Y:S02]  /*4b80*/  USHF.L.U32 UR18, UR20, 0x7, URZ ;  /* 0x0000000714127899 */ /* 0x000fe400080006ff */
[----:B----4-:R-:W-:Y:S07]  /*4b90*/  UIMAD.WIDE.U32 UR6, UR14, UR8, URZ ;  /* 0x000000080e0672a5 */ /* 0x010fee000f8e00ff */
[----:B------:R-:W-:Y:S01]  /*4ba0*/  @!UP2 UMOV UR4, UR7 ;  /* 0x000000070004ac82 */ /* 0x000fe20008000000 */
[----:B---3--:R-:W-:Y:S02]  /*4bb0*/  @!UP2 UISETP.NE.AND UP0, UPT, UR5, 0x1, UPT ;  /* 0x000000010500a88c */ /* 0x008fe4000bf05270 */
[----:B------:R-:W-:Y:S02]  /*4bc0*/  @!UP2 USHF.R.U32.HI UR4, URZ, UR9, UR4 ;  /* 0x00000009ff04a299 */ /* 0x000fe40008011604 */
[----:B------:R-:W-:Y:S02]  /*4bd0*/  UIMAD.WIDE.U32 UR6, UR13, UR11, URZ ;  /* 0x0000000b0d0672a5 */ /* 0x000fe4000f8e00ff */
[----:B------:R-:W-:Y:S02]  /*4be0*/  @!UP2 USEL UR8, UR14, UR4, !UP0 ;  /* 0x000000040e08a287 */ /* 0x000fe4000c000000 */
[----:B------:R-:W-:Y:S03]  /*4bf0*/  @!UP2 UISETP.NE.AND UP0, UPT, UR10, 0x1, UPT ;  /* 0x000000010a00a88c */ /* 0x000fe6000bf05270 */
[----:B------:R-:W-:Y:S02]  /*4c00*/  @!UP2 UMOV UR6, UR7 ;  /* 0x000000070006ac82 */ /* 0x000fe40008000000 */
[----:B------:R-:W3:Y:S02]  /*4c10*/  @!UP2 LDCU UR4, c[0x0][0xb20] ;  /* 0x00016400ff04a7ac */ /* 0x000ee40008000800 */
[----:B---3--:R-:W-:Y:S04]  /*4c20*/  @!UP2 USHF.R.U32.HI UR6, URZ, UR4, UR6 ;  /* 0x00000004ff06a299 */ /* 0x008fe80008011606 */
[----:B------:R-:W-:Y:S04]  /*4c30*/  @!UP2 USEL UR6, UR13, UR6, !UP0 ;  /* 0x000000060d06a287 */ /* 0x000fe8000c000000 */
[----:B------:R-:W-:Y:S02]  /*4c40*/  @!UP2 UIADD3 UR4, UPT, UPT, -UR8, UR6, URZ ;  /* 0x000000060804a290 */ /* 0x000fe4000fffe1ff */
[----:B------:R-:W-:Y:S02]  /*4c50*/  @!UP2 UIADD3 UR6, UPT, UPT, UR8, -UR6, URZ ;  /* 0x800000060806a290 */ /* 0x000fe4000fffe0ff */
[----:B------:R-:W-:Y:S02]  /*4c60*/  @!UP2 UIMAD UR14, UR4, UR5, UR14 ;  /* 0x00000005040ea2a4 */ /* 0x000fe4000f8e020e */
[----:B------:R-:W-:Y:S01]  /*4c70*/  @!UP2 UIMAD UR13, UR6, UR10, UR13 ;  /* 0x0000000a060da2a4 */ /* 0x000fe2000f8e020d */
[----:B------:R-:W-:Y:S11]  /*4c80*/  BRA.U UP3, `(.L_x_82) ;  /* 0x0000000103107547 */ /* 0x000ff6000b800000 */
[----:B--2---:R-:W-:Y:S04]  /*4c90*/  MOV R0, UR38 ;  /* 0x0000002600007c02 */ /* 0x004fe80008000f00 */
[----:B------:R-:W-:Y:S04]  /*4ca0*/  SHF.L.U32 R11, R0, 0x1f, RZ ;  /* 0x0000001f000b7819 */ /* 0x000fe800000006ff */
[----:B------:R-:W2:Y:S02]  /*4cb0*/  SYNCS.PHASECHK.TRANS64.TRYWAIT P2, [UR21+0xa8], R11 ;  /* 0x0000a80bff0075a7 */ /* 0x000ea40008041115 */
[----:B--2---:R-:W-:Y:S05]  /*4cc0*/  @!P2 BRA `(.L_x_83) ;  /* 0x000000380080a947 */ /* 0x004fea0003800000 */
.L_x_82:
[----:B------:R-:W-:Y:S05]  /*4cd0*/  @!P1 BRA `(.L_x_84) ;  /* 0x0000000000309947 */ /* 0x000fea0003800000 */
[----:B------:R-:W-:Y:S01]  /*4ce0*/  ISETP.NE.U32.AND P1, PT, R2, RZ, PT ;  /* 0x000000ff0200720c */ /* 0x000fe20003f25070 */
[----:B------:R-:W3:Y:S01]  /*4cf0*/  LDCU.64 UR4, c[0x0][0x358] ;  /* 0x00006b00ff0477ac */ /* 0x000ee20008000a00 */
[----:B------:R-:W-:Y:S02]  /*4d00*/  IMAD.MOV.U32 R88, RZ, RZ, 0x1 ;  /* 0x00000001ff587424 */ /* 0x000fe400078e00ff */
[----:B------:R-:W-:Y:S11]  /*4d10*/  ISETP.NE.AND.EX P1, PT, R3, RZ, PT, P1 ;  /* 0x000000ff0300720c */ /* 0x000ff60003f25310 */
[----:B------:R-:W-:Y:S02]  /*4d20*/  @!UPT UIADD3 URZ, UPT, UPT, URZ, URZ, URZ ;  /* 0x000000fffffff290 */ /* 0x000fe4000fffe0ff */
[----:B--2---:R-:W2:Y:S01]  /*4d30*/  @P1 LDC.64 R10, c[0x0][0x888] ;  /* 0x00022200ff0a1b82 */ /* 0x004ea20000000a00 */
[----:B------:R-:W-:Y:S04]  /*4d40*/  @P1 IMAD R0, R4, UR36, RZ ;  /* 0x0000002404001c24 */ /* 0x000fe8000f8e02ff */
[----:B--2---:R-:W-:Y:S04]  /*4d50*/  @P1 IMAD.WIDE R10, R0, 0x4, R10 ;  /* 0x00000004000a1825 */ /* 0x004fe800078e020a */
[----:B------:R-:W-:Y:S01]  /*4d60*/  HFMA2 R0, -RZ, RZ, 0, 5.9604644775390625e-08 ;  /* 0x00000001ff007431 */ /* 0x000fe200000001ff */
[----:B---3-5:R3:W5:Y:S04]  /*4d70*/  @P1 LDG.E R41, desc[UR4][R10.64] ;  /* 0x000000040a291981 */ /* 0x028768000c1e1900 */
[----:B------:R-:W-:Y:S01]  /*4d80*/  @!P1 PRMT R88, R0, 0x7610, R88 ;  /* 0x0000761000589816 */ /* 0x000fe20000000058 */
[----:B---3--:R-:W4:Y:S06]  /*4d90*/  @!P1 LDC R41, c[0x0][0x880] ;  /* 0x00022000ff299b82 */ /* 0x008f2c0000000800 */
.L_x_84:
[----:B----45:R-:W-:Y:S01]  /*4da0*/  @!P0 FSETP.EQ.AND P1, PT, R41, RZ, PT ;  /* 0x000000ff2900820b */ /* 0x030fe20003f22000 */
[----:B------:R-:W-:Y:S01]  /*4db0*/  @!UPT UIADD3 URZ, UPT, UPT, URZ, URZ, URZ ;  /* 0x000000fffffff290 */ /* 0x000fe2000fffe0ff */
[----:B------:R-:W-:Y:S11]  /*4dc0*/  @!P0 BRA `(.L_x_85) ;  /* 0x0000000000188947 */ /* 0x000ff60003800000 */
[----:B------:R-:W-:Y:S02]  /*4dd0*/  LOP3.LUT P0, RZ, R88, 0xff, RZ, 0xc0, !PT ;  /* 0x000000ff58ff7812 */ /* 0x000fe4000780c0ff */
[----:B------:R-:W-:Y:S04]  /*4de0*/  ISETP.NE.U32.AND P1, PT, R2, RZ, PT ;  /* 0x000000ff0200720c */ /* 0x000fe80003f25070 */
[----:B------:R-:W-:Y:S04]  /*4df0*/  ISETP.NE.AND.EX P1, PT, R3, RZ, PT, P1 ;  /* 0x000000ff0300720c */ /* 0x000fe80003f25310 */
[----:B------:R-:W-:Y:S03]  /*4e00*/  PLOP3.LUT P1, PT, P1, PT, PT, 0x8, 0x80 ;  /* 0x000000000080781c */ /* 0x000fe60000f2e170 */
[----:B------:R-:W-:Y:S11]  /*4e10*/  @P0 FSETP.EQ.AND P1, PT, R41, RZ, PT ;  /* 0x000000ff2900020b */ /* 0x000ff60003f22000 */
[----:B------:R-:W-:Y:S02]  /*4e20*/  @!UPT UIADD3 URZ, UPT, UPT, URZ, URZ, URZ ;  /* 0x000000fffffff290 */ /* 0x000fe4000fffe0ff */
.L_x_85:
[----:B------:R-:W3:Y:S01]  /*4e30*/  SYNCS.PHASECHK.TRANS64.TRYWAIT P2, [UR21+0x90], R9 ;  /* 0x00009009ff0075a7 */ /* 0x000ee20008041115 */
[----:B------:R-:W-:Y:S04]  /*4e40*/  ELECT P0, URZ, PT ;  /* 0x0000000000ff782f */ /* 0x000fe80003800000 */
[----:B------:R-:W-:Y:S11]  /*4e50*/  PLOP3.LUT P1, PT, P1, P0, PT, 0xf2, 0x2f ;  /* 0x00000000002f781c */ /* 0x000ff60000f21e72 */
[----:B------:R-:W-:Y:S02]  /*4e60*/  @!UPT UIADD3 URZ, UPT, UPT, URZ, URZ, URZ ;  /* 0x000000fffffff290 */ /* 0x000fe4000fffe0ff */
[----:B------:R-:W-:Y:S05]  /*4e70*/  @!P1 IADD3 R8, P0, PT, R16, 0x580, RZ ;  /* 0x0000058010089810 */ /* 0x000fea0007f1e0ff */
[----:B------:R-:W-:Y:S01]  /*4e80*/  @!P1 IMAD.X R6, RZ, RZ, R17, P0 ;  /* 0x000000ffff069224 */ /* 0x000fe200000e0611 */
[----:B---3--:R-:W-:Y:S07]  /*4e90*/  @!P2 BRA `(.L_x_86) ;  /* 0x000000380024a947 */ /* 0x008fee0003800000 */
.L_x_155:
[----:B------:R-:W-:Y:S01]  /*4ea0*/  @!P1 R2UR UR5, R8 ;  /* 0x00000000080592ca */ /* 0x000fe200000e0000 */
[----:B------:R-:W-:Y:S01]  /*4eb0*/  VOTEU.ALL UP0, P1 ;  /* 0x0000000000ff7886 */ /* 0x000fe20000800000 */
[----:B------:R-:W-:Y:S01]  /*4ec0*/  @!P1 R2UR UR4, R6 ;  /* 0x00000000060492ca */ /* 0x000fe200000e0000 */
[----:B--2---:R-:W-:Y:S01]  /*4ed0*/  @!P1 IMAD.MOV.U32 R0, RZ, RZ, 0x1000 ;  /* 0x00001000ff009424 */ /* 0x004fe200078e00ff */
[----:B------:R-:W-:Y:S01]  /*4ee0*/  UMOV UR6, 0x0 ;  /* 0x0000000000067882 */ /* 0x000fe20000000000 */
[----:B------:R-:W-:Y:S01]  /*4ef0*/  UMOV UR7, 0x10000000 ;  /* 0x1000000000077882 */ /* 0x000fe20000000000 */
[----:B------:R-:W-:Y:S01]  /*4f00*/  @!UP0 UIADD3 UR16, UPT, UPT, UR21, 0x200, URZ ;  /* 0x0000020015108890 */ /* 0x000fe2000fffe0ff */
[----:B------:R-:W-:Y:S01]  /*4f10*/  VIADD R14, R14, 0x1 ;  /* 0x000000010e0e7836 */ /* 0x000fe20000000000 */
[----:B------:R-:W-:Y:S01]  /*4f20*/  VOTEU.ALL UP0, P1 ;  /* 0x0000000000ff7886 */ /* 0x000fe20000800000 */
[----:B------:R-:W-:Y:S04]  /*4f30*/  UMOV UR20, UR36 ;  /* 0x0000002400147c82 */ /* 0x000fe80008000000 */
[----:B------:R-:W-:Y:S02]  /*4f40*/  IMAD.U32 R10, RZ, RZ, UR5 ;  /* 0x00000005ff0a7e24 */ /* 0x000fe4000f8e00ff */
[----:B------:R-:W-:Y:S03]  /*4f50*/  IMAD.U32 R11, RZ, RZ, UR4 ;  /* 0x00000004ff0b7e24 */ /* 0x000fe6000f8e00ff */
[----:B------:R-:W-:Y:S02]  /*4f60*/  @!P1 R2UR UR4, R10 ;  /* 0x000000000a0492ca */ /* 0x000fe400000e0000 */
[----:B------:R-:W-:Y:S11]  /*4f70*/  @!P1 R2UR UR5, R11 ;  /* 0x000000000b0592ca */ /* 0x000ff600000e0000 */
[----:B------:R-:W-:Y:S02]  /*4f80*/  @!UPT UIADD3 URZ, UPT, UPT, URZ, URZ, URZ ;  /* 0x000000fffffff290 */ /* 0x000fe4000fffe0ff */
[----:B------:R2:W-:Y:S01]  /*4f90*/  @!UP0 UTMALDG.3D [UR16], [UR4], desc[UR6] ;  /* 0x00000610040085b4 */ /* 0x0005e20008011000 */
[----:B------:R2:W-:Y:S01]  /*4fa0*/  @!P1 SYNCS.ARRIVE.TRANS64.RED.A0TR RZ, [UR21+0x80], R0 ;  /* 0x00008000ffff99a7 */ /* 0x0005e20008300415 */
[----:B------:R-:W-:Y:S01]  /*4fb0*/  SYNCS.ARRIVE.TRANS64.RED.A1T0 RZ, [UR34], RZ ;  /* 0x000000ffffff79a7 */ /* 0x000fe20008100422 */
[----:B------:R-:W3:Y:S02]  /*4fc0*/  SYNCS.PHASECHK.TRANS64.TRYWAIT P0, [UR21+0x98], R9 ;  /* 0x00009809ff0075a7 */ /* 0x000ee40008001115 */
[----:B--23--:R-:W-:Y:S05]  /*4fd0*/  @!P0 BRA `(.L_x_87) ;  /* 0x0000003400ec8947 */ /* 0x00cfea0003800000 */
.L_x_157:
[----:B------:R-:W-:Y:S01]  /*4fe0*/  @!P1 IADD3 R6, P0, PT, R16, 0x580, RZ ;  /* 0x0000058010069810 */ /* 0x000fe20007f1e0ff */
[----:B------:R-:W-:Y:S01]  /*4ff0*/  VOTEU.ALL UP0, P1 ;  /* 0x0000000000ff7886 */ /* 0x000fe20000800000 */
[----:B------:R-:W-:Y:S01]  /*5000*/  UMOV UR6, 0x0 ;  /* 0x0000000000067882 */ /* 0x000fe20000000000 */
[----:B------:R-:W-:Y:S01]  /*5010*/  UMOV UR7, 0x10000000 ;  /* 0x1000000000077882 */ /* 0x000fe20000000000 */
[----:B------:R-:W-:Y:S01]  /*5020*/  @!P1 R2UR UR5, R6 ;  /* 0x00000000060592ca */ /* 0x000fe200000e0000 */
[----:B--2---:R-:W-:Y:S01]  /*5030*/  @!P1 IMAD.X R0, RZ, RZ, R17, P0 ;  /* 0x000000ffff009224 */ /* 0x004fe200000e0611 */
[----:B------:R-:W-:Y:S01]  /*5040*/  @!UP0 UIADD3 UR10, UPT, UPT, UR18, 0x40, URZ ;  /* 0x00000040120a8890 */ /* 0x000fe2000fffe0ff */
[----:B------:R-:W-:Y:S01]  /*5050*/  ISETP.NE.AND P0, PT, R14, 0x2, PT ;  /* 0x000000020e00780c */ /* 0x000fe20003f05270 */
[----:B------:R-:W-:Y:S01]  /*5060*/  @!UP0 UIADD3 UR8, UPT, UPT, UR21, 0x1200, URZ ;  /* 0x0000120015088890 */ /* 0x000fe2000fffe0ff */
[----:B------:R-:W-:Y:S01]  /*5070*/  LOP3.LUT R15, R15, 0x1, RZ, 0x3c, !PT ;  /* 0x000000010f0f7812 */ /* 0x000fe200078e3cff */
[----:B------:R-:W-:Y:S01]  /*5080*/  @!UP0 UIADD3 UR9, UPT, UPT, UR21, 0x88, URZ ;  /* 0x0000008815098890 */ /* 0x000fe2000fffe0ff */
[----:B------:R-:W-:Y:S01]  /*5090*/  @!P1 R2UR UR4, R0 ;  /* 0x00000000000492ca */ /* 0x000fe200000e0000 */
[----:B------:R-:W-:Y:S01]  /*50a0*/  VOTEU.ALL UP0, P1 ;  /* 0x0000000000ff7886 */ /* 0x000fe20000800000 */
[----:B------:R-:W-:Y:S01]  /*50b0*/  UMOV UR11, UR19 ;  /* 0x00000013000b7c82 */ /* 0x000fe20008000000 */
[----:B------:R-:W-:Y:S01]  /*50c0*/  UMOV UR12, UR36 ;  /* 0x00000024000c7c82 */ /* 0x000fe20008000000 */
[----:B------:R-:W-:Y:S01]  /*50d0*/  SEL R0, RZ, 0x1, P0 ;  /* 0x00000001ff007807 */ /* 0x000fe20000000000 */
[----:B------:R-:W-:Y:S01]  /*50e0*/  UIADD3 UR20, UPT, UPT, UR13, UR60, URZ ;  /* 0x0000003c0d147290 */ /* 0x000fe2000fffe0ff */
[----:B------:R-:W-:Y:S01]  /*50f0*/  IMAD.U32 R8, RZ, RZ, UR5 ;  /* 0x00000005ff087e24 */ /* 0x000fe2000f8e00ff */
[----:B------:R-:W-:Y:S01]  /*5100*/  SEL R14, R14, RZ, P0 ;  /* 0x000000ff0e0e7207 */ /* 0x000fe20000000000 */
[----:B------:R-:W-:Y:S01]  /*5110*/  UIADD3 UR16, UPT, UPT, UR14, UR59, URZ ;  /* 0x0000003b0e107290 */ /* 0x000fe2000fffe0ff */
[----:B------:R-:W-:Y:S01]  /*5120*/  LOP3.LUT R13, R13, R0, RZ, 0x3c, !PT ;  /* 0x000000000d0d7212 */ /* 0x000fe200078e3cff */
[----:B------:R-:W-:Y:S01]  /*5130*/  UPLOP3.LUT UP3, UPT, UPT, UPT, UPT, 0x80, 0x8 ;  /* 0x000000000008789c */ /* 0x000fe20003f6f070 */
[----:B------:R-:W-:Y:S02]  /*5140*/  UMOV UR36, UR26 ;  /* 0x0000001a00247c82 */ /* 0x000fe40008000000 */
[----:B------:R-:W-:Y:S01]  /*5150*/  IMAD.U32 R9, RZ, RZ, UR4 ;  /* 0x00000004ff097e24 */ /* 0x000fe2000f8e00ff */
[----:B------:R-:W-:Y:S04]  /*5160*/  @!P1 R2UR UR4, R8 ;  /* 0x00000000080492ca */ /* 0x000fe800000e0000 */
[----:B------:R-:W-:Y:S11]  /*5170*/  @!P1 R2UR UR5, R9 ;  /* 0x00000000090592ca */ /* 0x000ff600000e0000 */
[----:B------:R-:W-:Y:S02]  /*5180*/  @!UPT UIADD3 URZ, UPT, UPT, URZ, URZ, URZ ;  /* 0x000000fffffff290 */ /* 0x000fe4000fffe0ff */
[----:B------:R2:W-:Y:S01]  /*5190*/  @!UP0 UTMALDG.3D [UR8], [UR4], desc[UR6] ;  /* 0x00000608040085b4 */ /* 0x0005e20008011000 */
[----:B------:R2:W-:Y:S01]  /*51a0*/  @!P1 SYNCS.ARRIVE.TRANS64.RED.A0TR RZ, [UR21+0x88], R7 ;  /* 0x00008807ffff99a7 */ /* 0x0005e20008300415 */
[----:B------:R-:W-:Y:S01]  /*51b0*/  SYNCS.ARRIVE.TRANS64.RED.A1T0 RZ, [UR33], RZ ;  /* 0x000000ffffff79a7 */ /* 0x000fe20008100421 */
[----:B------:R-:W-:Y:S05]  /*51c0*/  BRA.U UP1, `(.L_x_88) ;  /* 0xfffffff5012c7547 */ /* 0x000fea000b83ffff */
[----:B------:R-:W-:-:S04]  /*51d0*/  SHF.L.U32 R3, R15, 0x1f, RZ ;  /* 0x0000001f0f037819 */ /* 0x000fc800000006ff */
[----:B------:R-:W3:Y:S02]  /*51e0*/  SYNCS.PHASECHK.TRANS64.TRYWAIT P0, [UR21+0x90], R3 ;  /* 0x00009003ff0075a7 */ /* 0x000ee40008001115 */
[----:B---3--:R-:W-:Y:S05]  /*51f0*/  @!P0 BRA `(.L_x_89) ;  /* 0x00000034007c8947 */ /* 0x008fea0003800000 */
.L_x_159:
[----:B---3--:R-:W-:-:S07]  /*5200*/  MOV R0, UR21 ;  /* 0x0000001500007c02 */ /* 0x008fce0008000f00 */
.L_x_90:
[----:B---3--:R-:W-:-:S04]  /*5210*/  SHF.L.U32 R3, R15, 0x1f, RZ ;  /* 0x0000001f0f037819 */ /* 0x008fc800000006ff */
[----:B------:R3:W4:Y:S03]  /*5220*/  SYNCS.PHASECHK.TRANS64.TRYWAIT P0, [R0+URZ+0x98], R3 ;  /* 0x00009803000075a7 */ /* 0x00072600080011ff */
[----:B----4-:R-:W-:Y:S05]  /*5230*/  @!P0 NANOSLEEP.SYNCS 0x989680 ;  /* 0x009896800000895d */ /* 0x010fea0003900000 */
[----:B------:R-:W4:Y:S02]  /*5240*/  @!P0 SYNCS.PHASECHK.TRANS64 P0, [R0+URZ+0x98], R3 ;  /* 0x00009803000085a7 */ /* 0x000f2400080010ff */
[----:B-12-4-:R-:W-:Y:S05]  /*5250*/  @P0 EXIT ;  /* 0x000000000000094d */ /* 0x016fea0003800000 */
[----:B------:R-:W-:Y:S05]  /*5260*/  BRA `(.L_x_90) ;  /* 0xfffffffc00e87947 */ /* 0x000fea000383ffff */
.L_x_79:
[----:B------:R-:W-:-:S06]  /*5270*/  UISETP.GE.AND UP0, UPT, UR21, 0x4, UPT ;  /* 0x000000041500788c */ /* 0x000fcc000bf06270 */
[----:B------:R-:W-:-:S13]  /*5280*/  PLOP3.LUT P0, PT, PT, PT, UP0, 0x80, 0x8 ;  /* 0x000000000008781c */ /* 0x000fda0003f0f008 */
[----:B------:R-:W-:Y:S05]  /*5290*/  @!P0 EXIT ;  /* 0x000000000000894d */ /* 0x000fea0003800000 */
[----:B------:R-:W1:Y:S08]  /*52a0*/  S2UR UR4, SR_CgaCtaId ;  /* 0x00000000000479c3 */ /* 0x000e700000008800 */
[----:B------:R-:W-:Y:S01]  /*52b0*/  BAR.SYNC.DEFER_BLOCKING 0x6, 0xa0 ;  /* 0x0182800000007b1d */ /* 0x000fe20000010000 */
[C---:B------:R-:W-:Y:S01]  /*52c0*/  IMAD.SHL.U32 R6, R96.reuse, 0x40, RZ ;  /* 0x0000004060067824 */ /* 0x040fe200078e00ff */
[C---:B------:R-:W-:Y:S01]  /*52d0*/  LOP3.LUT R98, R96.reuse, 0x60, RZ, 0xc0, !PT ;  /* 0x0000006060627812 */ /* 0x040fe200078ec0ff */
[C---:B------:R-:W-:Y:S01]  /*52e0*/  IMAD.SHL.U32 R71, R96.reuse, 0x20, RZ ;  /* 0x0000002060477824 */ /* 0x040fe200078e00ff */
[----:B------:R-:W-:Y:S01]  /*52f0*/  CS2R R94, SRZ ;  /* 0x00000000005e7805 */ /* 0x000fe2000001ff00 */
[----:B------:R-:W-:Y:S01]  /*5300*/  IMAD.SHL.U32 R5, R96, 0x2, RZ ;  /* 0x0000000260057824 */ /* 0x000fe200078e00ff */
[----:B------:R-:W-:-:S02]  /*5310*/  UMOV UR44, 0x400 ;  /* 0x00000400002c7882 */ /* 0x000fc40000000000 */
[----:B------:R-:W2:Y:S01]  /*5320*/  LDC.64 R84, c[0x0][0x888] ;  /* 0x00022200ff547b82 */ /* 0x000ea20000000a00 */
[----:B------:R-:W-:Y:S01]  /*5330*/  LOP3.LUT R4, R6, 0x180, RZ, 0xc0, !PT ;  /* 0x0000018006047812 */ /* 0x000fe200078ec0ff */
[----:B------:R-:W-:Y:S01]  /*5340*/  IMAD.U32 R37, R96, 0x10000, RZ ;  /* 0x0001000060257824 */ /* 0x000fe200078e00ff */
[----:B------:R-:W-:Y:S01]  /*5350*/  LOP3.LUT R71, R71, 0xc00, RZ, 0xc0, !PT ;  /* 0x00000c0047477812 */ /* 0x000fe200078ec0ff */
[----:B------:R-:W-:Y:S01]  /*5360*/  IMAD.MOV.U32 R36, RZ, RZ, RZ ;  /* 0x000000ffff247224 */ /* 0x000fe200078e00ff */
[----:B------:R-:W-:Y:S01]  /*5370*/  LOP3.LUT R5, R4, 0x20, R5, 0xf8, !PT ;  /* 0x0000002004057812 */ /* 0x000fe200078ef805 */
[C---:B------:R-:W-:Y:S01]  /*5380*/  IMAD.SHL.U32 R4, R96.reuse, 0x8, RZ ;  /* 0x0000000860047824 */ /* 0x040fe200078e00ff */
[----:B------:R-:W-:Y:S01]  /*5390*/  LOP3.LUT R71, R71, 0x40, R6, 0xf8, !PT ;  /* 0x0000004047477812 */ /* 0x000fe200078ef806 */
[----:B------:R-:W3:Y:S01]  /*53a0*/  LDC.64 R86, c[0x0][0x890] ;  /* 0x00022400ff567b82 */ /* 0x000ee20000000a00 */
[----:B------:R-:W-:Y:S01]  /*53b0*/  LOP3.LUT R37, R37, 0x600000, RZ, 0xc0, !PT ;  /* 0x0060000025257812 */ /* 0x000fe200078ec0ff */
[----:B------:R-:W-:Y:S01]  /*53c0*/  IMAD.MOV.U32 R90, RZ, RZ, RZ ;  /* 0x000000ffff5a7224 */ /* 0x000fe200078e00ff */
[----:B------:R-:W-:-:S02]  /*53d0*/  LOP3.LUT R96, R96, 0x2, RZ, 0xc0, !PT ;  /* 0x0000000260607812 */ /* 0x000fc400078ec0ff */
[----:B------:R-:W-:Y:S02]  /*53e0*/  CS2R R92, SRZ ;  /* 0x00000000005c7805 */ /* 0x000fe4000001ff00 */
[----:B------:R-:W-:Y:S01]  /*53f0*/  LOP3.LUT R4, R5, 0x30, R4, 0x78, !PT ;  /* 0x0000003005047812 */ /* 0x000fe200078e7804 */
[----:B------:R-:W4:Y:S01]  /*5400*/  LDCU UR57, c[0x0][0x370] ;  /* 0x00006e00ff3977ac */ /* 0x000f220008000800 */
[----:B------:R-:W-:Y:S01]  /*5410*/  LOP3.LUT R71, R71, 0x200, R6, 0xf8, !PT ;  /* 0x0000020047477812 */ /* 0x000fe200078ef806 */
[----:B------:R-:W2:Y:S01]  /*5420*/  LDC.64 R82, c[0x0][0x8b0] ;  /* 0x00022c00ff527b82 */ /* 0x000ea20000000a00 */
[----:B------:R-:W-:Y:S01]  /*5430*/  IMAD.MOV R91, RZ, RZ, -R96 ;  /* 0x000000ffff5b7224 */ /* 0x000fe200078e0a60 */
[----:B-1----:R-:W-:Y:S01]  /*5440*/  ULEA UR44, UR4, UR44, 0x18 ;  /* 0x0000002c042c7291 */ /* 0x002fe2000f8ec0ff */
[----:B------:R-:W-:Y:S01]  /*5450*/  LOP3.LUT R71, R71, R4, RZ, 0xfc, !PT ;  /* 0x0000000447477212 */ /* 0x000fe200078efcff */
[----:B------:R-:W1:Y:S04]  /*5460*/  LDCU.64 UR62, c[0x0][0x348] ;  /* 0x00006900ff3e77ac */ /* 0x000e680008000a00 */
[----:B------:R-:W1:Y:S01]  /*5470*/  LDC.64 R80, c[0x0][0x8a8] ;  /* 0x00022a00ff507b82 */ /* 0x000e620000000a00 */
[----:B------:R-:W-:-:S02]  /*5480*/  UIADD3 UR4, UPT, UPT, UR44, 0x2200, URZ ;  /* 0x000022002c047890 */ /* 0x000fc4000fffe0ff */
[----:B------:R-:W4:Y:S01]  /*5490*/  LDS R0, [UR44+0x160] ;  /* 0x0001602cff007984 */ /* 0x000f220008000800 */
[----:B------:R-:W1:Y:S03]  /*54a0*/  LDCU UR43, c[0x0][0xb0c] ;  /* 0x00016180ff2b77ac */ /* 0x000e660008000800 */
[----:B------:R-:W-:Y:S01]  /*54b0*/  IMAD.U32 R97, RZ, RZ, UR4 ;  /* 0x00000004ff617e24 */ /* 0x000fe2000f8e00ff */
[----:B------:R-:W1:Y:S01]  /*54c0*/  LDCU UR39, c[0x0][0xb30] ;  /* 0x00016600ff2777ac */ /* 0x000e620008000800 */
[----:B------:R-:W1:Y:S01]  /*54d0*/  LDCU.64 UR46, c[0x0][0x888] ;  /* 0x00011100ff2e77ac */ /* 0x000e620008000a00 */
[----:B------:R-:W1:Y:S01]  /*54e0*/  LDCU.64 UR40, c[0x0][0xb28] ;  /* 0x00016500ff2877ac */ /* 0x000e620008000a00 */
[----:B------:R-:W1:Y:S01]  /*54f0*/  LDCU.128 UR52, c[0x0][0xb10] ;  /* 0x00016200ff3477ac */ /* 0x000e620008000c00 */
[----:B------:R-:W1:Y:S01]  /*5500*/  LDCU UR56, c[0x0][0x374] ;  /* 0x00006e80ff3877ac */ /* 0x000e620008000800 */
[----:B------:R-:W-:Y:S01]  /*5510*/  UIADD3 UR61, UPT, UPT, UR44, 0x200, URZ ;  /* 0x000002002c3d7890 */ /* 0x000fe2000fffe0ff */
[----:B--234-:R-:W-:-:S11]  /*5520*/  IMAD.IADD R37, R0, 0x1, R37 ;  /* 0x0000000100257824 */ /* 0x01cfd600078e0225 */
.L_x_116:
[C---:B------:R-:W-:Y:S02]  /*5530*/  LEA R3, R90.reuse, UR44, 0x3 ;  /* 0x0000002c5a037c11 */ /* 0x040fe4000f8e18ff */
[----:B------:R-:W-:Y:S02]  /*5540*/  SHF.L.U32 R0, R93, 0x1f, RZ ;  /* 0x0000001f5d007819 */ /* 0x000fe400000006ff */
[----:B------:R-:W-:Y:S02]  /*5550*/  LEA R5, R90, UR44, 0x4 ;  /* 0x0000002c5a057c11 */ /* 0x000fe4000f8e20ff */
[----:B------:R-:W2:Y:S02]  /*5560*/  SYNCS.PHASECHK.TRANS64.TRYWAIT P0, [R3+URZ+0xb0], R0 ;  /* 0x0000b000030075a7 */ /* 0x000ea400080011ff */
[----:B-12---:R-:W-:Y:S05]  /*5570*/  @!P0 BRA `(.L_x_91) ;  /* 0x0000003000b48947 */ /* 0x006fea0003800000 */
.L_x_160:
[----:B------:R-:W3:Y:S01]  /*5580*/  LDS.128 R4, [R5+0x140] ;  /* 0x0001400005047984 */ /* 0x000ee20000000c00 */
[----:B------:R-:W-:Y:S01]  /*5590*/  UISETP.GE.AND UP0, UPT, UR42, 0x1, UPT ;  /* 0x000000012a00788c */ /* 0x000fe2000bf06270 */
[----:B------:R-:W-:Y:S01]  /*55a0*/  @!PT LDS RZ, [RZ] ;  /* 0x00000000fffff984 */ /* 0x000fe20000000800 */
[----:B------:R-:W-:Y:S01]  /*55b0*/  @!PT LDS RZ, [RZ] ;  /* 0x00000000fffff984 */ /* 0x000fe20000000800 */
[----:B------:R-:W-:Y:S01]  /*55c0*/  @!PT LDS RZ, [RZ] ;  /* 0x00000000fffff984 */ /* 0x000fe20000000800 */
[----:B------:R-:W-:Y:S01]  /*55d0*/  @!PT LDS RZ, [RZ] ;  /* 0x00000000fffff984 */ /* 0x000fe20000000800 */
[----:B------:R4:W-:Y:S06]  /*55e0*/  MEMBAR.ALL.CTA ;  /* 0x0000000000007992 */ /* 0x0009ec0000008000 */
[----:B----4-:R-:W4:Y:S01]  /*55f0*/  FENCE.VIEW.ASYNC.S ;  /* 0x00000000000073c6 */ /* 0x010f220000000000 */
[----:B---3--:R-:W-:Y:S11]  /*5600*/  LOP3.LUT P0, RZ, R6, 0x1, RZ, 0xc0, !PT ;  /* 0x0000000106ff7812 */ /* 0x008ff6000780c0ff */
[----:B------:R-:W-:Y:S02]  /*5610*/  @!UPT UIADD3 URZ, UPT, UPT, URZ, URZ, URZ ;  /* 0x000000fffffff290 */ /* 0x000fe4000fffe0ff */
[----:B----4-:R-:W-:Y:S01]  /*5620*/  VOTEU.ANY UP1, P0 ;  /* 0x0000000000ff7886 */ /* 0x010fe20000020100 */
[----:B------:R-:W-:Y:S01]  /*5630*/  PLOP3.LUT P0, PT, PT, PT, UP1, 0x80, 0x8 ;  /* 0x000000000008781c */ /* 0x000fe20003f0f018 */
[----:B------:R-:W-:Y:S11]  /*5640*/  UP2UR UR45, UPR, URZ, 0x2 ;  /* 0x00000002ff2d7883 */ /* 0x000ff60008000000 */
[----:B------:R-:W-:Y:S01]  /*5650*/  @!UPT UIADD3 URZ, UPT, UPT, URZ, URZ, URZ ;  /* 0x000000fffffff290 */ /* 0x000fe2000fffe0ff */
[----:B--2---:R-:W-:Y:S02]  /*5660*/  @P0 SHF.R.U32.HI R0, RZ, 0x10, R5 ;  /* 0x00000010ff000819 */ /* 0x004fe40000011605 */
        /* <DEDUP_REMOVED lines=12> */
[----:B------:R-:W3:Y:S01]  /*5730*/  LDCU UR12, c[0x0][0xb20] ;  /* 0x00016400ff0c77ac */ /* 0x000ee20008000800 */
[----:B-1----:R-:W-:Y:S02]  /*5740*/  UIMAD.WIDE.U32 UR4, UR56, UR55, URZ ;  /* 0x00000037380472a5 */ /* 0x002fe4000f8e00ff */
[----:B------:R-:W-:Y:S02]  /*5750*/  UIMAD.WIDE.U32 UR6, UR57, UR52, URZ ;  /* 0x00000034390672a5 */ /* 0x000fe4000f8e00ff */
[----:B------:R-:W-:Y:S02]  /*5760*/  UISETP.NE.AND UP0, UPT, UR54, 0x1, UPT ;  /* 0x000000013600788c */ /* 0x000fe4000bf05270 */
[----:B------:R-:W-:Y:S02]  /*5770*/  UIMAD.WIDE.U32 UR8, UR37, UR55, URZ ;  /* 0x00000037250872a5 */ /* 0x000fe4000f8e00ff */
[----:B------:R-:W-:Y:S02]  /*5780*/  UIMAD.WIDE.U32 UR10, UR38, UR52, URZ ;  /* 0x00000034260a72a5 */ /* 0x000fe4000f8e00ff */
[----:B------:R-:W-:Y:S02]  /*5790*/  UISETP.NE.AND UP1, UPT, UR43, 0x1, UPT ;  /* 0x000000012b00788c */ /* 0x000fe4000bf25270 */
[----:B------:R-:W-:Y:S01]  /*57a0*/  UISETP.NE.AND UP2, UPT, UR42, 0x1, UPT ;  /* 0x000000012a00788c */ /* 0x000fe2000bf45270 */
[----:B------:R-:W-:Y:S02]  /*57b0*/  UMOV UR4, UR5 ;  /* 0x0000000500047c82 */ /* 0x000fe40008000000 */
[----:B---3--:R-:W-:Y:S03]  /*57c0*/  USHF.R.U32.HI UR5, URZ, UR12, UR4 ;  /* 0x0000000cff057299 */ /* 0x008fe60008011604 */
[----:B------:R-:W-:Y:S02]  /*57d0*/  UMOV UR4, UR7 ;  /* 0x0000000700047c82 */ /* 0x000fe40008000000 */
[----:B------:R-:W-:Y:S02]  /*57e0*/  USHF.R.U32.HI UR7, URZ, UR53, UR4 ;  /* 0x00000035ff077299 */ /* 0x000fe40008011604 */
[----:B------:R-:W-:Y:S02]  /*57f0*/  USEL UR4, UR56, UR5, !UP0 ;  /* 0x0000000538047287 */ /* 0x000fe4000c000000 */
[----:B------:R-:W-:Y:S01]  /*5800*/  USEL UR7, UR57, UR7, !UP1 ;  /* 0x0000000739077287 */ /* 0x000fe2000c800000 */
[----:B------:R-:W-:Y:S01]  /*5810*/  UMOV UR5, UR9 ;  /* 0x0000000900057c82 */ /* 0x000fe20008000000 */
[----:B------:R-:W-:Y:S02]  /*5820*/  UIMAD.WIDE.U32 UR8, UR4, UR40, URZ ;  /* 0x00000028040872a5 */ /* 0x000fe4000f8e00ff */
[----:B------:R-:W-:Y:S03]  /*5830*/  USHF.R.U32.HI UR6, URZ, UR12, UR5 ;  /* 0x0000000cff067299 */ /* 0x000fe60008011605 */
[----:B------:R-:W-:Y:S01]  /*5840*/  UMOV UR5, UR11 ;  /* 0x0000000b00057c82 */ /* 0x000fe20008000000 */
[----:B------:R-:W-:Y:S02]  /*5850*/  UIMAD.WIDE.U32 UR10, UR7, UR40, URZ ;  /* 0x00000028070a72a5 */ /* 0x000fe4000f8e00ff */
[----:B------:R-:W-:Y:S02]  /*5860*/  USHF.R.U32.HI UR12, URZ, UR53, UR5 ;  /* 0x00000035ff0c7299 */ /* 0x000fe40008011605 */
[----:B------:R-:W-:Y:S01]  /*5870*/  USEL UR6, UR37, UR6, !UP0 ;  /* 0x0000000625067287 */ /* 0x000fe2000c000000 */
[----:B------:R-:W-:Y:S02]  /*5880*/  UMOV UR5, UR9 ;  /* 0x0000000900057c82 */ /* 0x000fe40008000000 */
[----:B------:R-:W-:Y:S01]  /*5890*/  UMOV UR10, UR11 ;  /* 0x0000000b000a7c82 */ /* 0x000fe20008000000 */
[----:B------:R-:W-:Y:S02]  /*58a0*/  @UP2 USHF.R.U32.HI UR4, URZ, UR41, UR5 ;  /* 0x00000029ff042299 */ /* 0x000fe40008011605 */
[----:B------:R-:W-:Y:S02]  /*58b0*/  @UP2 USHF.R.U32.HI UR7, URZ, UR41, UR10 ;  /* 0x00000029ff072299 */ /* 0x000fe4000801160a */
[----:B------:R-:W-:Y:S02]  /*58c0*/  UIMAD UR4, UR42, UR4, URZ ;  /* 0x000000042a0472a4 */ /* 0x000fe4000f8e02ff */
[----:B------:R-:W-:Y:S02]  /*58d0*/  UIMAD.WIDE.U32 UR10, UR6, UR40, URZ ;  /* 0x00000028060a72a5 */ /* 0x000fe4000f8e00ff */
[----:B------:R-:W-:Y:S02]  /*58e0*/  USEL UR5, UR38, UR12, !UP1 ;  /* 0x0000000c26057287 */ /* 0x000fe4000c800000 */
[----:B------:R-:W-:Y:S02]  /*58f0*/  UIMAD UR8, UR42, UR7, URZ ;  /* 0x000000072a0872a4 */ /* 0x000fe4000f8e02ff */
[----:B------:R-:W-:Y:S03]  /*5900*/  UISETP.GE.AND UP0, UPT, UR6, UR4, UPT ;  /* 0x000000040600728c */ /* 0x000fe6000bf06270 */
[----:B------:R-:W-:Y:S01]  /*5910*/  UMOV UR4, UR11 ;  /* 0x0000000b00047c82 */ /* 0x000fe20008000000 */
[----:B------:R-:W-:Y:S02]  /*5920*/  UISETP.GE.OR UP0, UPT, UR5, UR8, UP0 ;  /* 0x000000080500728c */ /* 0x000fe40008706670 */
[----:B------:R-:W-:Y:S02]  /*5930*/  USHF.R.U32.HI UR4, URZ, UR41, UR4 ;  /* 0x00000029ff047299 */ /* 0x000fe40008011604 */
[----:B------:R-:W-:Y:S02]  /*5940*/  UIMAD.WIDE.U32 UR8, UR5, UR40, URZ ;  /* 0x00000028050872a5 */ /* 0x000fe4000f8e00ff */
[----:B------:R-:W-:Y:S02]  /*5950*/  USEL UR11, UR6, UR4, !UP2 ;  /* 0x00000004060b7287 */ /* 0x000fe4000d000000 */
[----:B------:R-:W-:Y:S02]  /*5960*/  UIADD3 UR8, UPT, UPT, -UR5, URZ, URZ ;  /* 0x000000ff05087290 */ /* 0x000fe4000fffe1ff */
[----:B------:R-:W-:Y:S01]  /*5970*/  UIADD3 UR10, UPT, UPT, -UR11, URZ, URZ ;  /* 0x000000ff0b0a7290 */ /* 0x000fe2000fffe1ff */
[----:B------:R-:W-:Y:S01]  /*5980*/  @!UP0 UMOV UR4, UR9 ;  /* 0x0000000900048c82 */ /* 0x000fe20008000000 */
[----:B------:R-:W-:Y:S02]  /*5990*/  UIADD3 UR9, UPT, UPT, -UR6, URZ, URZ ;  /* 0x000000ff06097290 */ /* 0x000fe4000fffe1ff */
[----:B------:R-:W-:Y:S02]  /*59a0*/  @!UP0 USHF.R.U32.HI UR4, URZ, UR41, UR4 ;  /* 0x00000029ff048299 */ /* 0x000fe40008011604 */
[----:B------:R-:W-:Y:S02]  /*59b0*/  UIMAD UR10, UR42, UR10, UR6 ;  /* 0x0000000a2a0a72a4 */ /* 0x000fe4000f8e0206 */
[----:B------:R-:W-:Y:S04]  /*59c0*/  @!UP0 USEL UR4, UR5, UR4, !UP2 ;  /* 0x0000000405048287 */ /* 0x000fe8000d000000 */
[----:B------:R-:W-:Y:S02]  /*59d0*/  @!UP0 UIMAD UR10, UR7, UR10, UR4 ;  /* 0x0000000a070a82a4 */ /* 0x000fe4000f8e0204 */
[----:B------:R-:W-:Y:S02]  /*59e0*/  @!UP0 UIADD3 UR11, UPT, UPT, UR11, -UR4, URZ ;  /* 0x800000040b0b8290 */ /* 0x000fe4000fffe0ff */
[----:B------:R-:W-:Y:S02]  /*59f0*/  UIMAD UR7, UR43, UR8, UR38 ;  /* 0x000000082b0772a4 */ /* 0x000fe4000f8e0226 */
[----:B------:R-:W-:Y:S02]  /*5a00*/  @!UP0 UIMAD UR6, UR11, UR42, UR5 ;  /* 0x0000002a0b0682a4 */ /* 0x000fe4000f8e0205 */
[----:B------:R-:W-:Y:S01]  /*5a10*/  UIMAD UR4, UR54, UR9, UR37 ;  /* 0x00000009360472a4 */ /* 0x000fe2000f8e0225 */
[----:B------:R-:W-:Y:S02]  /*5a20*/  @!UP0 UMOV UR5, UR10 ;  /* 0x0000000a00058c82 */ /* 0x000fe40008000000 */
[----:B------:R-:W-:Y:S02]  /*5a30*/  UIMAD UR38, UR5, UR43, UR7 ;  /* 0x0000002b052672a4 */ /* 0x000fe4000f8e0207 */
[----:B------:R-:W-:Y:S11]  /*5a40*/  UIMAD UR37, UR6, UR54, UR4 ;  /* 0x00000036062572a4 */ /* 0x000ff6000f8e0204 */
[----:B------:R-:W-:Y:S01]  /*5a50*/  @!UPT UIADD3 URZ, UPT, UPT, URZ, URZ, URZ ;  /* 0x000000fffffff290 */ /* 0x000fe2000fffe0ff */
.L_x_92:
[----:B-1----:R-:W-:Y:S01]  /*5a60*/  UISETP.NE.AND UP0, UPT, UR39, 0x1, UPT ;  /* 0x000000012700788c */ /* 0x002fe2000bf05270 */
[----:B------:R-:W-:Y:S01]  /*5a70*/  IADD3 R90, PT, PT, R90, 0x1, RZ ;  /* 0x000000015a5a7810 */ /* 0x000fe20007ffe0ff */
[----:B------:R-:W-:Y:S02]  /*5a80*/  USHF.L.U32 UR50, UR16, 0x6, URZ ;  /* 0x0000000610327899 */ /* 0x000fe400080006ff */
[----:B------:R-:W-:Y:S07]  /*5a90*/  USHF.L.U32 UR49, UR20, 0x7, URZ ;  /* 0x0000000714317899 */ /* 0x000fee00080006ff */
[----:B------:R-:W1:Y:S01]  /*5aa0*/  @!UP0 LDCU.128 UR12, c[0x0][0xb10] ;  /* 0x00016200ff0c87ac */ /* 0x000e620008000c00 */
[----:B------:R-:W3:Y:S01]  /*5ab0*/  @!UP0 LDCU UR5, c[0x0][0xb0c] ;  /* 0x00016180ff0587ac */ /* 0x000ee20008000800 */
[----:B------:R-:W4:Y:S01]  /*5ac0*/  @!UP0 LDCU UR10, c[0x0][0xb20] ;  /* 0x00016400ff0a87ac */ /* 0x000f220008000800 */
[----:B-1----:R-:W-:Y:S02]  /*5ad0*/  UIMAD.WIDE.U32 UR8, UR38, UR12, URZ ;  /* 0x0000000c260872a5 */ /* 0x002fe4000f8e00ff */
[----:B------:R-:W-:Y:S02]  /*5ae0*/  UIMAD.WIDE.U32 UR6, UR37, UR15, URZ ;  /* 0x0000000f250672a5 */ /* 0x000fe4000f8e00ff */
[----:B------:R-:W-:Y:S03]  /*5af0*/  @!UP0 UISETP.NE.AND UP1, UPT, UR14, 0x1, UPT ;  /* 0x000000010e00888c */ /* 0x000fe6000bf25270 */
[----:B------:R-:W-:Y:S01]  /*5b00*/  @!UP0 UMOV UR4, UR9 ;  /* 0x0000000900048c82 */ /* 0x000fe20008000000 */
[----:B---3--:R-:W-:Y:S02]  /*5b10*/  @!UP0 UISETP.NE.AND UP2, UPT, UR5, 0x1, UPT ;  /* 0x000000010500888c */ /* 0x008fe4000bf45270 */
[----:B------:R-:W-:Y:S01]  /*5b20*/  @!UP0 USHF.R.U32.HI UR4, URZ, UR13, UR4 ;  /* 0x0000000dff048299 */ /* 0x000fe20008011604 */
[----:B------:R-:W-:Y:S02]  /*5b30*/  @!UP0 UMOV UR6, UR7 ;  /* 0x0000000700068c82 */ /* 0x000fe40008000000 */
[----:B----4-:R-:W-:Y:S02]  /*5b40*/  @!UP0 USHF.R.U32.HI UR6, URZ, UR10, UR6 ;  /* 0x0000000aff068299 */ /* 0x010fe40008011606 */
[----:B------:R-:W-:Y:S02]  /*5b50*/  @!UP0 USEL UR7, UR38, UR4, !UP2 ;  /* 0x0000000426078287 */ /* 0x000fe4000d000000 */
[----:B------:R-:W-:Y:S04]  /*5b60*/  @!UP0 USEL UR6, UR37, UR6, !UP1 ;  /* 0x0000000625068287 */ /* 0x000fe8000c800000 */
[----:B------:R-:W-:Y:S02]  /*5b70*/  @!UP0 UIADD3 UR4, UPT, UPT, -UR7, UR6, URZ ;  /* 0x0000000607048290 */ /* 0x000fe4000fffe1ff */
[----:B------:R-:W-:Y:S02]  /*5b80*/  @!UP0 UIADD3 UR6, UPT, UPT, UR7, -UR6, URZ ;  /* 0x8000000607068290 */ /* 0x000fe4000fffe0ff */
[----:B------:R-:W-:Y:S02]  /*5b90*/  @!UP0 UIMAD UR38, UR4, UR5, UR38 ;  /* 0x00000005042682a4 */ /* 0x000fe4000f8e0226 */
[----:B------:R-:W-:Y:S02]  /*5ba0*/  @!UP0 UIMAD UR37, UR6, UR14, UR37 ;  /* 0x0000000e062582a4 */ /* 0x000fe4000f8e0225 */
[----:B------:R-:W-:Y:S09]  /*5bb0*/  ULOP3.LUT UP0, URZ, UR61, 0x1b0, URZ, 0xc0, !UPT ;  /* 0x000001b03dff7892 */ /* 0x000ff2000f80c0ff */
[----:B------:R-:W-:Y:S05]  /*5bc0*/  BRA.U !UP0, `(.L_x_93) ;  /* 0x0000000108407547 */ /* 0x000fea000b800000 */
[----:B------:R-:W1:Y:S01]  /*5bd0*/  LDCU.64 UR8, c[0x4][0x80] ;  /* 0x01001000ff0877ac */ /* 0x000e620008000a00 */
[----:B------:R-:W-:Y:S01]  /*5be0*/  MOV R3, 0x0 ;  /* 0x0000000000037802 */ /* 0x000fe20000000f00 */
[----:B------:R-:W-:Y:S02]  /*5bf0*/  HFMA2 R12, -RZ, RZ, 0, 5.9604644775390625e-08 ;  /* 0x00000001ff0c7431 */ /* 0x000fe400000001ff */
[----:B------:R-:W-:Y:S02]  /*5c00*/  IMAD.MOV.U32 R8, RZ, RZ, 0x70 ;  /* 0x00000070ff087424 */ /* 0x000fe400078e00ff */
[----:B------:R-:W-:Y:S01]  /*5c10*/  IMAD.MOV.U32 R13, RZ, RZ, RZ ;  /* 0x000000ffff0d7224 */ /* 0x000fe200078e00ff */
[----:B------:R-:W3:Y:S01]  /*5c20*/  LDCU.64 UR6, c[0x4][0x88] ;  /* 0x01001100ff0677ac */ /* 0x000ee20008000a00 */
[----:B------:R-:W4:Y:S01]  /*5c30*/  LDC.64 R2, c[0x4][R3] ;  /* 0x0100000003027b82 */ /* 0x000f220000000a00 */
[----:B------:R-:W2:Y:S01]  /*5c40*/  LDCU.64 UR4, c[0x4][0x8] ;  /* 0x01000100ff0477ac */ /* 0x000ea20008000a00 */
[----:B-1----:R-:W-:Y:S01]  /*5c50*/  MOV R5, UR9 ;  /* 0x0000000900057c02 */ /* 0x002fe20008000f00 */
[----:B------:R-:W-:Y:S01]  /*5c60*/  IMAD.U32 R4, RZ, RZ, UR8 ;  /* 0x00000008ff047e24 */ /* 0x000fe2000f8e00ff */
[----:B---3--:R-:W-:Y:S01]  /*5c70*/  MOV R7, UR7 ;  /* 0x0000000700077c02 */ /* 0x008fe20008000f00 */
[----:B------:R-:W-:Y:S01]  /*5c80*/  IMAD.U32 R6, RZ, RZ, UR6 ;  /* 0x00000006ff067e24 */ /* 0x000fe2000f8e00ff */
[----:B--2---:R-:W-:Y:S01]  /*5c90*/  MOV R11, UR5 ;  /* 0x00000005000b7c02 */ /* 0x004fe20008000f00 */
[----:B------:R-:W-:Y:S02]  /*5ca0*/  IMAD.U32 R10, RZ, RZ, UR4 ;  /* 0x00000004ff0a7e24 */ /* 0x000fe4000f8e00ff */
[----:B------:R-:W-:Y:S07]  /*5cb0*/  LEPC R20, `(.L_x_93) ;  /* 0x000000001014794e */ /* 0x000fee0000000000 */
[----:B----45:R-:W-:Y:S05]  /*5cc0*/  CALL.ABS.NOINC R2 ;  /* 0x0000000002007343 */ /* 0x030fea0003c00000 */
.L_x_93:
[----:B------:R-:W-:Y:S01]  /*5cd0*/  LOP3.LUT P0, RZ, R97, 0x1b0, RZ, 0xc0, !PT ;  /* 0x000001b061ff7812 */ /* 0x000fe2000780c0ff */
[----:B------:R-:W-:Y:S11]  /*5ce0*/  BSSY.RECONVERGENT B6, `(.L_x_94) ;  /* 0x0000013000067945 */ /* 0x000ff60003800200 */
[----:B------:R-:W-:Y:S01]  /*5cf0*/  @!UPT UIADD3 URZ, UPT, UPT, URZ, URZ, URZ ;  /* 0x000000fffffff290 */ /* 0x000fe2000fffe0ff */
[----:B------:R-:W-:Y:S05]  /*5d00*/  @!P0 BRA `(.L_x_95) ;  /* 0x0000000000408947 */ /* 0x000fea0003800000 */
        /* <DEDUP_REMOVED lines=16> */
.L_x_95:
[----:B------:R-:W-:Y:S05]  /*5e10*/  BSYNC.RECONVERGENT B6 ;  /* 0x0000000000067941 */ /* 0x000fea0003800200 */
.L_x_94:
[----:B------:R-:W-:Y:S02]  /*5e20*/  ISETP.NE.U32.AND P0, PT, RZ, UR46, PT ;  /* 0x0000002eff007c0c */ /* 0x000fe4000bf05070 */
[C---:B------:R-:W-:Y:S02]  /*5e30*/  ISETP.NE.U32.AND P4, PT, R86.reuse, RZ, PT ;  /* 0x000000ff5600720c */ /* 0x040fe40003f85070 */
[----:B------:R-:W-:Y:S02]  /*5e40*/  ISETP.NE.U32.AND P1, PT, R86, RZ, PT ;  /* 0x000000ff5600720c */ /* 0x000fe40003f25070 */
[----:B------:R-:W-:Y:S02]  /*5e50*/  ISETP.NE.AND.EX P0, PT, RZ, UR47, PT, P0 ;  /* 0x0000002fff007c0c */ /* 0x000fe4000bf05300 */
[C---:B------:R-:W-:Y:S02]  /*5e60*/  ISETP.NE.AND.EX P4, PT, R87.reuse, RZ, PT, P4 ;  /* 0x000000ff5700720c */ /* 0x040fe40003f85340 */
[----:B------:R-:W-:Y:S02]  /*5e70*/  ISETP.NE.AND.EX P1, PT, R87, RZ, P0, P1 ;  /* 0x000000ff5700720c */ /* 0x000fe40000725310 */
[----:B------:R-:W-:Y:S02]  /*5e80*/  ISETP.NE.U32.AND P5, PT, R82, RZ, PT ;  /* 0x000000ff5200720c */ /* 0x000fe40003fa5070 */
[----:B------:R-:W-:Y:S02]  /*5e90*/  ISETP.NE.U32.AND P2, PT, RZ, UR46, PT ;  /* 0x0000002eff007c0c */ /* 0x000fe4000bf45070 */
[----:B------:R-:W-:Y:S02]  /*5ea0*/  PLOP3.LUT P0, PT, PT, PT, PT, 0x8, 0x80 ;  /* 0x000000000080781c */ /* 0x000fe40003f0e170 */
[----:B------:R-:W-:Y:S02]  /*5eb0*/  ISETP.NE.AND.EX P5, PT, R83, RZ, PT, P5 ;  /* 0x000000ff5300720c */ /* 0x000fe40003fa5350 */
[----:B------:R-:W-:Y:S03]  /*5ec0*/  ISETP.NE.AND.EX P2, PT, RZ, UR47, PT, P2 ;  /* 0x0000002fff007c0c */ /* 0x000fe6000bf45320 */
[----:B------:R-:W-:Y:S01]  /*5ed0*/  @!P1 PLOP3.LUT P0, PT, P4, PT, PT, 0x80, 0x8 ;  /* 0x000000000008981c */ /* 0x000fe2000270f070 */
[----:B------:R-:W-:Y:S01]  /*5ee0*/  @!UPT UIADD3 URZ, UPT, UPT, URZ, URZ, URZ ;  /* 0x000000fffffff290 */ /* 0x000fe2000fffe0ff */
[----:B------:R-:W-:Y:S11]  /*5ef0*/  @!P4 BRA `(.L_x_96) ;  /* 0x000000000030c947 */ /* 0x000ff60003800000 */
[----:B------:R-:W-:Y:S01]  /*5f00*/  ISETP.NE.U32.AND P3, PT, R84, RZ, PT ;  /* 0x000000ff5400720c */ /* 0x000fe20003f65070 */
[----:B------:R-:W1:Y:S01]  /*5f10*/  LDCU.64 UR4, c[0x0][0x358] ;  /* 0x00006b00ff0477ac */ /* 0x000e620008000a00 */
[----:B------:R-:W-:Y:S02]  /*5f20*/  IMAD.MOV.U32 R88, RZ, RZ, 0x1 ;  /* 0x00000001ff587424 */ /* 0x000fe400078e00ff */
[----:B------:R-:W-:Y:S11]  /*5f30*/  ISETP.NE.AND.EX P3, PT, R85, RZ, PT, P3 ;  /* 0x000000ff5500720c */ /* 0x000ff60003f65330 */
[----:B------:R-:W-:Y:S02]  /*5f40*/  @!UPT UIADD3 URZ, UPT, UPT, URZ, URZ, URZ ;  /* 0x000000fffffff290 */ /* 0x000fe4000fffe0ff */
[----:B------:R-:W3:Y:S01]  /*5f50*/  @P3 LDC.64 R2, c[0x0][0x888] ;  /* 0x00022200ff023b82 */ /* 0x000ee20000000a00 */
[----:B--2---:R-:W-:Y:S04]  /*5f60*/  @P3 IMAD R0, R86, UR36, RZ ;  /* 0x0000002456003c24 */ /* 0x004fe8000f8e02ff */
[----:B---3--:R-:W-:Y:S04]  /*5f70*/  @P3 IMAD.WIDE R2, R0, 0x4, R2 ;  /* 0x0000000400023825 */ /* 0x008fe800078e0202 */
[----:B------:R-:W-:Y:S01]  /*5f80*/  HFMA2 R0, -RZ, RZ, 0, 5.9604644775390625e-08 ;  /* 0x00000001ff007431 */ /* 0x000fe200000001ff */
[----:B-1---5:R1:W5:Y:S04]  /*5f90*/  @P3 LDG.E R41, desc[UR4][R2.64] ;  /* 0x0000000402293981 */ /* 0x022368000c1e1900 */
[----:B------:R-:W-:Y:S01]  /*5fa0*/  @!P3 PRMT R88, R0, 0x7610, R88 ;  /* 0x000076100058b816 */ /* 0x000fe20000000058 */
[----:B-1----:R-:W3:Y:S06]  /*5fb0*/  @!P3 LDC R41, c[0x0][0x880] ;  /* 0x00022000ff29bb82 */ /* 0x002eec0000000800 */
.L_x_96:
[----:B------:R-:W-:Y:S05]  /*5fc0*/  @!P5 BRA `(.L_x_97) ;  /* 0x000000000024d947 */ /* 0x000fea0003800000 */
[----:B------:R-:W-:Y:S01]  /*5fd0*/  ISETP.NE.U32.AND P3, PT, R80, RZ, PT ;  /* 0x000000ff5000720c */ /* 0x000fe20003f65070 */
[----:B------:R-:W1:Y:S03]  /*5fe0*/  LDCU.64 UR4, c[0x0][0x358] ;  /* 0x00006b00ff0477ac */ /* 0x000e660008000a00 */
[----:B------:R-:W-:Y:S11]  /*5ff0*/  ISETP.NE.AND.EX P3, PT, R81, RZ, PT, P3 ;  /* 0x000000ff5100720c */ /* 0x000ff60003f65330 */
[----:B------:R-:W-:Y:S02]  /*6000*/  @!UPT UIADD3 URZ, UPT, UPT, URZ, URZ, URZ ;  /* 0x000000fffffff290 */ /* 0x000fe4000fffe0ff */
[----:B------:R-:W4:Y:S01]  /*6010*/  @P3 LDC.64 R2, c[0x0][0x8a8] ;  /* 0x00022a00ff023b82 */ /* 0x000f220000000a00 */
[----:B--2---:R-:W-:Y:S04]  /*6020*/  @P3 IMAD R0, R82, UR36, RZ ;  /* 0x0000002452003c24 */ /* 0x004fe8000f8e02ff */
[----:B----4-:R-:W-:Y:S05]  /*6030*/  @P3 IMAD.WIDE R2, R0, 0x4, R2 ;  /* 0x0000000400023825 */ /* 0x010fea00078e0202 */
[----:B-1---5:R1:W5:Y:S02]  /*6040*/  @P3 LDG.E R38, desc[UR4][R2.64] ;  /* 0x0000000402263981 */ /* 0x022364000c1e1900 */
[----:B-1----:R-:W4:Y:S02]  /*6050*/  @!P3 LDC R38, c[0x0][0x8a0] ;  /* 0x00022800ff26bb82 */ /* 0x002f240000000800 */
.L_x_97:
[----:B---3-5:R-:W-:Y:S01]  /*6060*/  FSETP.NEU.AND P3, PT, R41, RZ, PT ;  /* 0x000000ff2900720b */ /* 0x028fe20003f6d000 */
[----:B------:R-:W-:Y:S01]  /*6070*/  BSSY B1, `(.L_x_98) ;  /* 0x0000041000017945 */ /* 0x000fe20003800000 */
[----:B------:R-:W-:Y:S01]  /*6080*/  SEL R6, RZ, 0xffffffff, P2 ;  /* 0xffffffffff067807 */ /* 0x000fe20001000000 */
[----:B------:R-:W-:Y:S01]  /*6090*/  IMAD.MOV.U32 R105, RZ, RZ, 0x1 ;  /* 0x00000001ff697424 */ /* 0x000fe200078e00ff */
[----:B------:R-:W-:Y:S02]  /*60a0*/  LOP3.LUT P2, RZ, R88, 0xff, RZ, 0xc0, !PT ;  /* 0x000000ff58ff7812 */ /* 0x000fe4000784c0ff */
[----:B------:R-:W-:Y:S02]  /*60b0*/  CS2R R78, SRZ ;  /* 0x00000000004e7805 */ /* 0x000fe4000001ff00 */
[----:B------:R-:W-:Y:S02]  /*60c0*/  @!P1 SEL R3, RZ, 0xffffffff, P3 ;  /* 0xffffffffff039807 */ /* 0x000fe40001800000 */
[----:B------:R-:W-:Y:S02]  /*60d0*/  CS2R R76, SRZ ;  /* 0x00000000004c7805 */ /* 0x000fe4000001ff00 */
[----:B------:R-:W-:Y:S02]  /*60e0*/  LEA R2, R94, UR44, 0x3 ;  /* 0x0000002c5e027c11 */ /* 0x000fe4000f8e18ff */
[----:B------:R-:W-:Y:S02]  /*60f0*/  CS2R R74, SRZ ;  /* 0x00000000004a7805 */ /* 0x000fe4000001ff00 */
[----:B------:R-:W-:Y:S02]  /*6100*/  @P0 SEL R3, R6, R3, !P2 ;  /* 0x0000000306030207 */ /* 0x000fe40005000000 */
[----:B------:R-:W-:Y:S02]  /*6110*/  CS2R R72, SRZ ;  /* 0x0000000000487805 */ /* 0x000fe4000001ff00 */
[C---:B------:R-:W-:Y:S02]  /*6120*/  LEA R99, R36.reuse, UR44, 0x3 ;  /* 0x0000002c24637c11 */ /* 0x040fe4000f8e18ff */
[----:B------:R-:W-:Y:S02]  /*6130*/  @!P1 LOP3.LUT R3, R3, 0x1, RZ, 0xc0, !PT ;  /* 0x0000000103039812 */ /* 0x000fe400078ec0ff */
[----:B------:R-:W-:Y:S02]  /*6140*/  SHF.L.U32 R4, R95, 0x1f, RZ ;  /* 0x0000001f5f047819 */ /* 0x000fe400000006ff */
[----:B------:R-:W-:Y:S02]  /*6150*/  ISETP.NE.U32.OR P6, PT, R3, 0x1, P1 ;  /* 0x000000010300780c */ /* 0x000fe40000fc5470 */
[----:B------:R-:W-:Y:S02]  /*6160*/  LEA.HI R39, R36, R36, RZ, 0x1 ;  /* 0x0000002424277211 */ /* 0x000fe400078f08ff */
[----:B------:R-:W-:Y:S02]  /*6170*/  SEL R3, RZ, 0xffffffff, P3 ;  /* 0xffffffffff037807 */ /* 0x000fe40001800000 */
[----:B------:R-:W-:Y:S01]  /*6180*/  P2R R100, PR, RZ, 0x40 ;  /* 0x00000040ff647803 */ /* 0x000fe20000000000 */
[C---:B--2---:R-:W-:Y:S01]  /*6190*/  IMAD.SHL.U32 R0, R39.reuse, 0x40, RZ ;  /* 0x0000004027007824 */ /* 0x044fe200078e00ff */
[----:B------:R-:W-:Y:S02]  /*61a0*/  @P4 SEL R3, R6, R3, !P2 ;  /* 0x0000000306034207 */ /* 0x000fe40005000000 */
[----:B------:R-:W-:Y:S02]  /*61b0*/  LOP3.LUT R39, R39, 0xffe, RZ, 0xc0, !PT ;  /* 0x00000ffe27277812 */ /* 0x000fe400078ec0ff */
[----:B------:R-:W-:Y:S02]  /*61c0*/  LOP3.LUT R0, R0, 0xffffff80, RZ, 0xc0, !PT ;  /* 0xffffff8000007812 */ /* 0x000fe400078ec0ff */
[----:B------:R-:W-:Y:S01]  /*61d0*/  @P6 SHF.L.U32 R5, R92, 0x1f, RZ ;  /* 0x0000001f5c056819 */ /* 0x000fe200000006ff */
[----:B------:R-:W-:Y:S01]  /*61e0*/  IMAD.IADD R39, R36, 0x1, -R39 ;  /* 0x0000000124277824 */ /* 0x000fe200078e0a27 */
[----:B------:R-:W-:Y:S01]  /*61f0*/  LOP3.LUT R3, R3, 0x1, RZ, 0xc0, !PT ;  /* 0x0000000103037812 */ /* 0x000fe200078ec0ff */
[----:B------:R-:W-:Y:S01]  /*6200*/  IMAD.IADD R0, R37, 0x1, R0 ;  /* 0x0000000125007824 */ /* 0x000fe200078e0200 */
[----:B------:R-:W1:Y:S02]  /*6210*/  @P6 SYNCS.PHASECHK.TRANS64.TRYWAIT P1, [R2+URZ+0x80], R5 ;  /* 0x00008005020065a7 */ /* 0x000e6400080211ff */
[----:B------:R-:W-:Y:S01]  /*6220*/  ISETP.NE.U32.AND P5, PT, R3, 0x1, PT ;  /* 0x000000010300780c */ /* 0x000fe20003fa5070 */
[----:B------:R-:W-:Y:S03]  /*6230*/  IMAD R39, R39, 0x100000, R0 ;  /* 0x0010000027277824 */ /* 0x000fe600078e0200 */
[----:B------:R-:W-:Y:S01]  /*6240*/  P2R R106, PR, RZ, 0x20 ;  /* 0x00000020ff6a7803 */ /* 0x000fe20000000000 */
[----:B------:R2:W3:Y:S01]  /*6250*/  SYNCS.PHASECHK.TRANS64.TRYWAIT P0, [R99+URZ+0xd0], R4 ;  /* 0x0000d004630075a7 */ /* 0x0004e200080011ff */
[----:B-1----:R-:W-:Y:S01]  /*6260*/  @P6 SEL R105, RZ, 0x1, !P1 ;  /* 0x00000001ff696807 */ /* 0x002fe20004800000 */
[----:B--2---:R-:W-:Y:S06]  /*6270*/  @!P6 BRA `(.L_x_99) ;  /* 0x000000000080e947 */ /* 0x004fec0003800000 */
[----:B------:R-:W-:Y:S01]  /*6280*/  @P5 IMAD R6, R94, 0x1000, R71 ;  /* 0x000010005e065824 */ /* 0x000fe200078e0247 */
[----:B------:R-:W1:Y:S01]  /*6290*/  S2R R0, SR_CgaCtaId ;  /* 0x0000000000007919 */ /* 0x000e620000008800 */
[----:B------:R-:W-:Y:S01]  /*62a0*/  ISETP.NE.AND P1, PT, R105, RZ, PT ;  /* 0x000000ff6900720c */ /* 0x000fe20003f25270 */
[----:B------:R-:W-:Y:S01]  /*62b0*/  BSSY B0, `(.L_x_100) ;  /* 0x000000b000007945 */ /* 0x000fe20003800000 */
[----:B------:R-:W-:Y:S01]  /*62c0*/  @P5 VIADD R5, R6, UR44 ;  /* 0x0000002c06055c36 */ /* 0x000fe20008000000 */
[----:B------:R-:W-:Y:S02]  /*62d0*/  CS2R R74, SRZ ;  /* 0x00000000004a7805 */ /* 0x000fe4000001ff00 */
[----:B------:R-:W-:Y:S02]  /*62e0*/  CS2R R72, SRZ ;  /* 0x0000000000487805 */ /* 0x000fe4000001ff00 */
[----:B------:R-:W-:Y:S01]  /*62f0*/  CS2R R78, SRZ ;  /* 0x00000000004e7805 */ /* 0x000fe2000001ff00 */
[----:B------:R-:W-:Y:S01]  /*6300*/  @P5 IMAD R5, R96, -0x10, R5 ;  /* 0xfffffff060055824 */ /* 0x000fe200078e0205 */
[----:B------:R-:W-:Y:S04]  /*6310*/  CS2R R76, SRZ ;  /* 0x00000000004c7805 */ /* 0x000fe8000001ff00 */
[----:B------:R-:W-:Y:S05]  /*6320*/  @P1 BRA `(.L_x_101) ;  /* 0x00000000000c1947 */ /* 0x000fea0003800000 */
[----:B------:R-:W-:Y:S04]  /*6330*/  SHF.L.U32 R3, R92, 0x1f, RZ ;  /* 0x0000001f5c037819 */ /* 0x000fe800000006ff */
[----:B------:R-:W2:Y:S02]  /*6340*/  SYNCS.PHASECHK.TRANS64.TRYWAIT P1, [R2+URZ+0x80], R3 ;  /* 0x00008003020075a7 */ /* 0x000ea400080211ff */
[----:B--2---:R-:W-:Y:S05]  /*6350*/  @!P1 BRA `(.L_x_102) ;  /* 0x0000002400509947 */ /* 0x004fea0003800000 */
.L_x_101:
[----:B------:R-:W-:Y:S05]  /*6360*/  BSYNC B0 ;  /* 0x0000000000007941 */ /* 0x000fea0003800000 */
.L_x_100:
[----:B------:R-:W-:Y:S01]  /*6370*/  ISETP.NE.AND P1, PT, R106, RZ, PT ;  /* 0x000000ff6a00720c */ /* 0x000fe20003f25270 */
[----:B--2---:R-:W-:Y:S02]  /*6380*/  VIADD R3, R2, 0x90 ;  /* 0x0000009002037836 */ /* 0x004fe40000000000 */
[----:B------:R-:W-:Y:S03]  /*6390*/  VIADD R94, R94, 0x1 ;  /* 0x000000015e5e7836 */ /* 0x000fe60000000000 */
[----:B-1----:R-:W-:Y:S07]  /*63a0*/  PRMT R0, R0, 0x654, R3 ;  /* 0x0000065400007816 */ /* 0x002fee0000000003 */
[----:B------:R1:W2:Y:S04]  /*63b0*/  @P1 LDS.128 R72, [R6+UR44+0x200] ;  /* 0x0002002c06481984 */ /* 0x0002a80008000c00 */
[----:B------:R1:W1:Y:S01]  /*63c0*/  @P1 LDS.128 R76, [R5+0x210] ;  /* 0x00021000054c1984 */ /* 0x0002620000000c00 */
[C---:B------:R-:W-:Y:S01]  /*63d0*/  ISETP.NE.AND P1, PT, R94.reuse, 0x2, PT ;  /* 0x000000025e00780c */ /* 0x040fe20003f25270 */
[----:B------:R-:W-:Y:S01]  /*63e0*/  @!PT LDS RZ, [RZ] ;  /* 0x00000000fffff984 */ /* 0x000fe20000000800 */
[----:B------:R-:W-:Y:S01]  /*63f0*/  @!PT LDS RZ, [RZ] ;  /* 0x00000000fffff984 */ /* 0x000fe20000000800 */
[----:B------:R-:W-:Y:S01]  /*6400*/  @!PT LDS RZ, [RZ] ;  /* 0x00000000fffff984 */ /* 0x000fe20000000800 */
[----:B------:R-:W-:Y:S01]  /*6410*/  @!PT LDS RZ, [RZ] ;  /* 0x00000000fffff984 */ /* 0x000fe20000000800 */
[----:B------:R5:W-:Y:S06]  /*6420*/  MEMBAR.ALL.CTA ;  /* 0x0000000000007992 */ /* 0x000bec0000008000 */
[----:B-----5:R-:W5:Y:S01]  /*6430*/  FENCE.VIEW.ASYNC.S ;  /* 0x00000000000073c6 */ /* 0x020f620000000000 */
[----:B------:R-:W-:Y:S02]  /*6440*/  SEL R3, RZ, 0x1, P1 ;  /* 0x00000001ff037807 */ /* 0x000fe40000800000 */
[----:B------:R-:W-:Y:S02]  /*6450*/  SEL R94, R94, RZ, P1 ;  /* 0x000000ff5e5e7207 */ /* 0x000fe40000800000 */
[----:B------:R-:W-:Y:S01]  /*6460*/  LOP3.LUT R92, R92, R3, RZ, 0x3c, !PT ;  /* 0x000000035c5c7212 */ /* 0x000fe200078e3cff */
[----:B-----5:R1:W-:Y:S06]  /*6470*/  SYNCS.ARRIVE.TRANS64.RED.A1T0 RZ, [R0+URZ], RZ ;  /* 0x000000ff00ff79a7 */ /* 0x0203ec00081004ff */
.L_x_99:
[----:B------:R-:W-:Y:S05]  /*6480*/  BSYNC B1 ;  /* 0x0000000000017941 */ /* 0x000fea0003800000 */
.L_x_98:
[----:B-1----:R-:W-:Y:S04]  /*6490*/  SHF.R.U32.HI R0, RZ, 0x15, R39 ;  /* 0x00000015ff007819 */ /* 0x002fe80000011627 */
[----:B------:R-:W-:Y:S01]  /*64a0*/  LOP3.LUT P1, RZ, R0, 0x3, R89, 0x48, !PT ;  /* 0x0000000300ff7812 */ /* 0x000fe20007824859 */
[----:B------:R-:W-:Y:S01]  /*64b0*/  @!UPT UIADD3 URZ, UPT, UPT, URZ, URZ, URZ ;  /* 0x000000fffffff290 */ /* 0x000fe2000fffe0ff */
[----:B---3--:R-:W-:Y:S11]  /*64c0*/  @P0 BRA `(.L_x_103) ;  /* 0x0000000000080947 */ /* 0x008ff60003800000 */
[----:B------:R-:W1:Y:S02]  /*64d0*/  SYNCS.PHASECHK.TRANS64.TRYWAIT P0, [R99+URZ+0xd0], R4 ;  /* 0x0000d004630075a7 */ /* 0x000e6400080011ff */
[----:B-1----:R-:W-:Y:S05]  /*64e0*/  @!P0 BRA `(.L_x_104) ;  /* 0x0000002400008947 */ /* 0x002fea0003800000 */
.L_x_103:
[----:B------:R-:W-:Y:S05]  /*64f0*/  @!P1 BRA `(.L_x_105) ;  /* 0x0000000000409947 */ /* 0x000fea0003800000 */
[----:B------:R-:W3:Y:S01]  /*6500*/  LDCU.64 UR8, c[0x4][0x70] ;  /* 0x01000e00ff0877ac */ /* 0x000ee20008000a00 */
[----:B------:R-:W-:Y:S01]  /*6510*/  MOV R3, 0x0 ;  /* 0x0000000000037802 */ /* 0x000fe20000000f00 */
[----:B------:R-:W-:Y:S02]  /*6520*/  HFMA2 R12, -RZ, RZ, 0, 5.9604644775390625e-08 ;  /* 0x00000001ff0c7431 */ /* 0x000fe400000001ff */
[----:B------:R-:W-:Y:S02]  /*6530*/  IMAD.MOV.U32 R8, RZ, RZ, 0x192 ;  /* 0x00000192ff087424 */ /* 0x000fe400078e00ff */
[----:B------:R-:W-:Y:S01]  /*6540*/  IMAD.MOV.U32 R13, RZ, RZ, RZ ;  /* 0x000000ffff0d7224 */ /* 0x000fe200078e00ff */
[----:B------:R-:W5:Y:S01]  /*6550*/  LDCU.64 UR6, c[0x4][0x78] ;  /* 0x01000f00ff0677ac */ /* 0x000f620008000a00 */
[----:B------:R-:W2:Y:S01]  /*6560*/  LDC.64 R2, c[0x4][R3] ;  /* 0x0100000003027b82 */ /* 0x000ea20000000a00 */
[----:B------:R-:W4:Y:S01]  /*6570*/  LDCU.64 UR4, c[0x4][0x10] ;  /* 0x01000200ff0477ac */ /* 0x000f220008000a00 */
[----:B---3--:R-:W-:Y:S01]  /*6580*/  MOV R5, UR9 ;  /* 0x0000000900057c02 */ /* 0x008fe20008000f00 */
[----:B-1----:R-:W-:Y:S01]  /*6590*/  IMAD.U32 R4, RZ, RZ, UR8 ;  /* 0x00000008ff047e24 */ /* 0x002fe2000f8e00ff */
[----:B-----5:R-:W-:Y:S01]  /*65a0*/  MOV R7, UR7 ;  /* 0x0000000700077c02 */ /* 0x020fe20008000f00 */
[----:B------:R-:W-:Y:S01]  /*65b0*/  IMAD.U32 R6, RZ, RZ, UR6 ;  /* 0x00000006ff067e24 */ /* 0x000fe2000f8e00ff */
[----:B----4-:R-:W-:Y:S01]  /*65c0*/  MOV R11, UR5 ;  /* 0x00000005000b7c02 */ /* 0x010fe20008000f00 */
[----:B------:R-:W-:Y:S02]  /*65d0*/  IMAD.U32 R10, RZ, RZ, UR4 ;  /* 0x00000004ff0a7e24 */ /* 0x000fe4000f8e00ff */
[----:B------:R-:W-:Y:S07]  /*65e0*/  LEPC R20, `(.L_x_105) ;  /* 0x000000001014794e */ /* 0x000fee0000000000 */
[----:B--2---:R-:W-:Y:S05]  /*65f0*/  CALL.ABS.NOINC R2 ;  /* 0x0000000002007343 */ /* 0x004fea0003c00000 */
.L_x_105:
[-C--:B--2---:R-:W-:Y:S01]  /*6600*/  F2FP.F16.E4M3.UNPACK_B R42, R72.reuse ;  /* 0x00000048ff2a723e */ /* 0x084fe200020006ff */
[----:B------:R-:W-:Y:S05]  /*6610*/  WARPSYNC.ALL ;  /* 0x0000000000007948 */ /* 0x000fea0003800000 */
[----:B------:R-:W-:Y:S01]  /*6620*/  R2UR UR4, R39 ;  /* 0x00000000270472ca */ /* 0x000fe200000e0000 */
[--C-:B------:R-:W-:Y:S01]  /*6630*/  HADD2.F32 R40, -RZ, R42.reuse.H0_H0 ;  /* 0x2000002aff287230 */ /* 0x100fe20000004100 */
[----:B------:R-:W-:Y:S01]  /*6640*/  F2FP.F16.E4M3.UNPACK_B R43, R72.H1 ;  /* 0x00000048ff2b723e */ /* 0x000fe200030006ff */
[----:B------:R-:W-:Y:S01]  /*6650*/  HADD2.F32 R42, -RZ, R42.H1_H1 ;  /* 0x3000002aff2a7230 */ /* 0x000fe20000004100 */
[-C--:B------:R-:W-:Y:S01]  /*6660*/  F2FP.F16.E4M3.UNPACK_B R45, R73.reuse ;  /* 0x00000049ff2d723e */ /* 0x080fe200020006ff */
[----:B------:R-:W-:Y:S01]  /*6670*/  BSSY.RECONVERGENT B0, `(.L_x_106) ;  /* 0x0000099000007945 */ /* 0x000fe20003800200 */
[----:B------:R-:W-:Y:S01]  /*6680*/  F2FP.F16.E4M3.UNPACK_B R47, R73.H1 ;  /* 0x00000049ff2f723e */ /* 0x000fe200030006ff */
[--C-:B------:R-:W-:Y:S01]  /*6690*/  HADD2.F32 R44, -RZ, R43.reuse.H0_H0 ;  /* 0x2000002bff2c7230 */ /* 0x100fe20000004100 */
[-C--:B------:R-:W-:Y:S01]  /*66a0*/  F2FP.F16.E4M3.UNPACK_B R49, R74.reuse ;  /* 0x0000004aff31723e */ /* 0x080fe200020006ff */
[----:B------:R-:W-:Y:S01]  /*66b0*/  HADD2.F32 R46, -RZ, R43.H1_H1 ;  /* 0x3000002bff2e7230 */ /* 0x000fe20000004100 */
[----:B------:R-:W-:Y:S01]  /*66c0*/  F2FP.F16.E4M3.UNPACK_B R51, R74.H1 ;  /* 0x0000004aff33723e */ /* 0x000fe200030006ff */
[--C-:B------:R-:W-:Y:S01]  /*66d0*/  HADD2.F32 R43, -RZ, R45.reuse.H0_H0 ;  /* 0x2000002dff2b7230 */ /* 0x100fe20000004100 */
[-C--:B------:R-:W-:Y:S01]  /*66e0*/  F2FP.F16.E4M3.UNPACK_B R53, R75.reuse ;  /* 0x0000004bff35723e */ /* 0x080fe200020006ff */
[----:B-1----:R-:W-:Y:S01]  /*66f0*/  LDTM.16dp32bit_t0_t15.x32 R4, tmem[UR4] ;  /* 0x00000004000479ee */ /* 0x002fe20008a80000 */
[----:B------:R-:W4:Y:S01]  /*6700*/  LDTM.16dp32bit_t16_t31.x32 R4, tmem[UR4+0x20] ;  /* 0x00002004000479ee */ /* 0x000f220008aa0000 */
[----:B------:R-:W-:Y:S01]  /*6710*/  ISETP.NE.AND P6, PT, R100, RZ, PT ;  /* 0x000000ff6400720c */ /* 0x000fe20003fc5270 */
[----:B------:R-:W-:Y:S01]  /*6720*/  HADD2.F32 R48, -RZ, R45.H1_H1 ;  /* 0x3000002dff307230 */ /* 0x000fe20000004100 */
[----:B------:R-:W-:Y:S01]  /*6730*/  IADD3 R112, PT, PT, R71, UR44, RZ ;  /* 0x0000002c47707c10 */ /* 0x000fe2000fffe0ff */
[----:B------:R-:W-:Y:S01]  /*6740*/  HADD2.F32 R52, -RZ, R49.H1_H1 ;  /* 0x30000031ff347230 */ /* 0x000fe20000004100 */
[----:B------:R-:W-:Y:S01]  /*6750*/  SHF.L.U32 R107, R91, 0x4, RZ ;  /* 0x000000045b6b7819 */ /* 0x000fe200000006ff */
[----:B------:R-:W-:Y:S01]  /*6760*/  HADD2.F32 R56, -RZ, R53.H1_H1 ;  /* 0x30000035ff387230 */ /* 0x000fe20000004100 */
[----:B------:R-:W-:Y:S01]  /*6770*/  F2FP.F16.E4M3.UNPACK_B R55, R75.H1 ;  /* 0x0000004bff37723e */ /* 0x000fe200030006ff */
[--C-:B------:R-:W-:Y:S01]  /*6780*/  HADD2.F32 R45, -RZ, R47.reuse.H0_H0 ;  /* 0x2000002fff2d7230 */ /* 0x100fe20000004100 */
[----:B------:R-:W-:Y:S01]  /*6790*/  IADD3 R104, PT, PT, R112, R107, RZ ;  /* 0x0000006b70687210 */ /* 0x000fe20007ffe0ff */
[----:B------:R-:W-:Y:S01]  /*67a0*/  HADD2.F32 R50, -RZ, R47.H1_H1 ;  /* 0x3000002fff327230 */ /* 0x000fe20000004100 */
[-C--:B------:R-:W-:Y:S01]  /*67b0*/  F2FP.F16.E4M3.UNPACK_B R57, R76.reuse ;  /* 0x0000004cff39723e */ /* 0x080fe200020006ff */
[----:B------:R-:W-:Y:S01]  /*67c0*/  HADD2.F32 R47, -RZ, R49.H0_H0 ;  /* 0x20000031ff2f7230 */ /* 0x000fe20000004100 */
[----:B------:R-:W-:Y:S01]  /*67d0*/  F2FP.F16.E4M3.UNPACK_B R59, R76.H1 ;  /* 0x0000004cff3b723e */ /* 0x000fe200030006ff */
[----:B------:R-:W-:Y:S01]  /*67e0*/  HADD2.F32 R49, -RZ, R51.H0_H0 ;  /* 0x20000033ff317230 */ /* 0x000fe20000004100 */
[-C--:B------:R-:W-:Y:S01]  /*67f0*/  F2FP.F16.E4M3.UNPACK_B R61, R77.reuse ;  /* 0x0000004dff3d723e */ /* 0x080fe200020006ff */
[----:B------:R-:W-:Y:S01]  /*6800*/  HADD2.F32 R60, -RZ, R57.H1_H1 ;  /* 0x30000039ff3c7230 */ /* 0x000fe20000004100 */
[----:B------:R-:W-:Y:S01]  /*6810*/  F2FP.F16.E4M3.UNPACK_B R63, R77.H1 ;  /* 0x0000004dff3f723e */ /* 0x000fe200030006ff */
[----:B------:R-:W-:Y:S01]  /*6820*/  HADD2.F32 R54, -RZ, R51.H1_H1 ;  /* 0x30000033ff367230 */ /* 0x000fe20000004100 */
[-C--:B------:R-:W-:Y:S01]  /*6830*/  F2FP.F16.E4M3.UNPACK_B R65, R78.reuse ;  /* 0x0000004eff41723e */ /* 0x080fe200020006ff */
[----:B------:R-:W-:Y:S01]  /*6840*/  HADD2.F32 R51, -RZ, R53.H0_H0 ;  /* 0x20000035ff337230 */ /* 0x000fe20000004100 */
[----:B------:R-:W-:Y:S01]  /*6850*/  F2FP.F16.E4M3.UNPACK_B R67, R78.H1 ;  /* 0x0000004eff43723e */ /* 0x000fe200030006ff */
[----:B------:R-:W-:Y:S01]  /*6860*/  HADD2.F32 R64, -RZ, R61.H1_H1 ;  /* 0x3000003dff407230 */ /* 0x000fe20000004100 */
[----:B------:R-:W-:Y:S01]  /*6870*/  ISETP.NE.AND P0, PT, R98, RZ, PT ;  /* 0x000000ff6200720c */ /* 0x000fe20003f05270 */
[C---:B----4-:R-:W-:Y:S01]  /*6880*/  FMUL R0, R38.reuse, R4 ;  /* 0x0000000426007220 */ /* 0x050fe20000400000 */
[C---:B------:R-:W-:Y:S01]  /*6890*/  FMUL R2, R38.reuse, R5 ;  /* 0x0000000526027220 */ /* 0x040fe20000400000 */
[C---:B------:R-:W-:Y:S01]  /*68a0*/  FMUL R4, R38.reuse, R8 ;  /* 0x0000000826047220 */ /* 0x040fe20000400000 */
[C---:B------:R-:W-:Y:S01]  /*68b0*/  FMUL R5, R38.reuse, R9 ;  /* 0x0000000926057220 */ /* 0x040fe20000400000 */
[C---:B------:R-:W-:Y:S01]  /*68c0*/  FFMA R0, R41.reuse, R40, R0 ;  /* 0x0000002829007223 */ /* 0x040fe20000000000 */
[C---:B------:R-:W-:Y:S01]  /*68d0*/  FFMA R2, R41.reuse, R42, R2 ;  /* 0x0000002a29027223 */ /* 0x040fe20000000002 */
[C---:B------:R-:W-:Y:S01]  /*68e0*/  FMUL R8, R38.reuse, R12 ;  /* 0x0000000c26087220 */ /* 0x040fe20000400000 */
[C---:B------:R-:W-:Y:S01]  /*68f0*/  FMUL R9, R38.reuse, R13 ;  /* 0x0000000d26097220 */ /* 0x040fe20000400000 */
[C---:B------:R-:W-:Y:S01]  /*6900*/  FMUL R12, R38.reuse, R16 ;  /* 0x00000010260c7220 */ /* 0x040fe20000400000 */
[C---:B------:R-:W-:Y:S01]  /*6910*/  FMUL R13, R38.reuse, R17 ;  /* 0x00000011260d7220 */ /* 0x040fe20000400000 */
[C---:B------:R-:W-:Y:S01]  /*6920*/  FMUL R16, R38.reuse, R20 ;  /* 0x0000001426107220 */ /* 0x040fe20000400000 */
[C---:B------:R-:W-:Y:S01]  /*6930*/  FMUL R17, R38.reuse, R21 ;  /* 0x0000001526117220 */ /* 0x040fe20000400000 */
[C---:B------:R-:W-:Y:S01]  /*6940*/  FMUL R20, R38.reuse, R24 ;  /* 0x0000001826147220 */ /* 0x040fe20000400000 */
[C---:B------:R-:W-:Y:S01]  /*6950*/  FMUL R21, R38.reuse, R25 ;  /* 0x0000001926157220 */ /* 0x040fe20000400000 */
[----:B------:R-:W-:Y:S02]  /*6960*/  HADD2.F32 R68, -RZ, R65.H1_H1 ;  /* 0x30000041ff447230 */ /* 0x000fe40000004100 */
        /* <DEDUP_REMOVED lines=8> */
[C---:B------:R-:W-:Y:S01]  /*69f0*/  FFMA R3, R41.reuse, R44, R3 ;  /* 0x0000002c29037223 */ /* 0x040fe20000000003 */
[C---:B------:R-:W-:Y:S01]  /*6a00*/  FFMA R7, R41.reuse, R46, R7 ;  /* 0x0000002e29077223 */ /* 0x040fe20000000007 */
[C---:B------:R-:W-:Y:S01]  /*6a10*/  FFMA R4, R41.reuse, R43, R4 ;  /* 0x0000002b29047223 */ /* 0x040fe20000000004 */
[----:B------:R-:W-:Y:S01]  /*6a20*/  F2FP.F16.E4M3.UNPACK_B R40, R79 ;  /* 0x0000004fff28723e */ /* 0x000fe200020006ff */
[C---:B------:R-:W-:Y:S01]  /*6a30*/  FFMA R5, R41.reuse, R48, R5 ;  /* 0x0000003029057223 */ /* 0x040fe20000000005 */
[C---:B------:R-:W-:Y:S01]  /*6a40*/  FFMA R6, R41.reuse, R45, R6 ;  /* 0x0000002d29067223 */ /* 0x040fe20000000006 */
[----:B------:R-:W-:Y:S01]  /*6a50*/  F2FP.F16.E4M3.UNPACK_B R42, R79.H1 ;  /* 0x0000004fff2a723e */ /* 0x000fe200030006ff */
[C---:B------:R-:W-:Y:S01]  /*6a60*/  FFMA R11, R41.reuse, R50, R11 ;  /* 0x00000032290b7223 */ /* 0x040fe2000000000b */
[----:B------:R-:W-:Y:S01]  /*6a70*/  FFMA R8, R41, R47, R8 ;  /* 0x0000002f29087223 */ /* 0x000fe20000000008 */
[----:B------:R-:W-:Y:S01]  /*6a80*/  F2FP.SATFINITE.E4M3.F32.PACK_AB_MERGE_C R101, R7, R3, RZ ;  /* 0x000000030765723e */ /* 0x000fe200048070ff */
[C---:B------:R-:W-:Y:S01]  /*6a90*/  FFMA R9, R41.reuse, R52, R9 ;  /* 0x0000003429097223 */ /* 0x040fe20000000009 */
[----:B------:R-:W-:Y:S01]  /*6aa0*/  FMUL R10, R38, R14 ;  /* 0x0000000e260a7220 */ /* 0x000fe20000400000 */
[----:B------:R-:W-:Y:S01]  /*6ab0*/  LEA R112, R94, UR44, 0x3 ;  /* 0x0000002c5e707c11 */ /* 0x000fe2000f8e18ff */
[----:B------:R-:W-:Y:S01]  /*6ac0*/  FMUL R15, R38, R15 ;  /* 0x0000000f260f7220 */ /* 0x000fe20000400000 */
[--C-:B------:R-:W-:Y:S01]  /*6ad0*/  HADD2.F32 R53, -RZ, R55.reuse.H0_H0 ;  /* 0x20000037ff357230 */ /* 0x100fe20000004100 */
[----:B------:R-:W-:Y:S01]  /*6ae0*/  F2FP.SATFINITE.E4M3.F32.PACK_AB_MERGE_C R100, R2, R0, R101 ;  /* 0x000000000264723e */ /* 0x000fe20004807065 */
[----:B------:R-:W-:Y:S01]  /*6af0*/  FFMA R10, R41, R49, R10 ;  /* 0x00000031290a7223 */ /* 0x000fe2000000000a */
[----:B------:R-:W-:Y:S01]  /*6b00*/  F2FP.SATFINITE.E4M3.F32.PACK_AB_MERGE_C R101, R11, R6, RZ ;  /* 0x000000060b65723e */ /* 0x000fe200048070ff */
[C---:B------:R-:W-:Y:S01]  /*6b10*/  FFMA R15, R41.reuse, R54, R15 ;  /* 0x00000036290f7223 */ /* 0x040fe2000000000f */
[C---:B------:R-:W-:Y:S01]  /*6b20*/  FFMA R12, R41.reuse, R51, R12 ;  /* 0x00000033290c7223 */ /* 0x040fe2000000000c */
[----:B------:R-:W-:Y:S01]  /*6b30*/  FFMA R13, R41, R56, R13 ;  /* 0x00000038290d7223 */ /* 0x000fe2000000000d */
[----:B------:R-:W-:Y:S01]  /*6b40*/  F2FP.SATFINITE.E4M3.F32.PACK_AB_MERGE_C R101, R5, R4, R101 ;  /* 0x000000040565723e */ /* 0x000fe20004807065 */
[----:B------:R-:W-:Y:S01]  /*6b50*/  HADD2.F32 R58, -RZ, R55.H1_H1 ;  /* 0x30000037ff3a7230 */ /* 0x000fe20000004100 */
[----:B------:R-:W-:Y:S01]  /*6b60*/  F2FP.SATFINITE.E4M3.F32.PACK_AB_MERGE_C R102, R15, R10, RZ ;  /* 0x0000000a0f66723e */ /* 0x000fe200048070ff */
[----:B------:R-:W-:Y:S02]  /*6b70*/  HADD2.F32 R55, -RZ, R57.H0_H0 ;  /* 0x20000039ff377230 */ /* 0x000fe40000004100 */
[C---:B------:R-:W-:Y:S01]  /*6b80*/  FMUL R14, R38.reuse, R18 ;  /* 0x00000012260e7220 */ /* 0x040fe20000400000 */
[C---:B------:R-:W-:Y:S01]  /*6b90*/  FMUL R19, R38.reuse, R19 ;  /* 0x0000001326137220 */ /* 0x040fe20000400000 */
[--C-:B------:R-:W-:Y:S02]  /*6ba0*/  HADD2.F32 R57, -RZ, R59.reuse.H0_H0 ;  /* 0x2000003bff397230 */ /* 0x100fe40000004100 */
[C---:B------:R-:W-:Y:S01]  /*6bb0*/  FMUL R18, R38.reuse, R22 ;  /* 0x0000001626127220 */ /* 0x040fe20000400000 */
[C---:B------:R-:W-:Y:S01]  /*6bc0*/  FFMA R14, R41.reuse, R53, R14 ;  /* 0x00000035290e7223 */ /* 0x040fe2000000000e */
[----:B------:R-:W-:Y:S02]  /*6bd0*/  HADD2.F32 R62, -RZ, R59.H1_H1 ;  /* 0x3000003bff3e7230 */ /* 0x000fe40000004100 */
[C---:B------:R-:W-:Y:S01]  /*6be0*/  FFMA R19, R41.reuse, R58, R19 ;  /* 0x0000003a29137223 */ /* 0x040fe20000000013 */
[----:B------:R-:W-:Y:S02]  /*6bf0*/  HADD2.F32 R59, -RZ, R61.H0_H0 ;  /* 0x2000003dff3b7230 */ /* 0x000fe40000004100 */
[C---:B------:R-:W-:Y:S01]  /*6c00*/  FMUL R23, R38.reuse, R23 ;  /* 0x0000001726177220 */ /* 0x040fe20000400000 */
[C---:B------:R-:W-:Y:S01]  /*6c10*/  FFMA R16, R41.reuse, R55, R16 ;  /* 0x0000003729107223 */ /* 0x040fe20000000010 */
[C---:B------:R-:W-:Y:S01]  /*6c20*/  FFMA R17, R41.reuse, R60, R17 ;  /* 0x0000003c29117223 */ /* 0x040fe20000000011 */
[--C-:B------:R-:W-:Y:S02]  /*6c30*/  HADD2.F32 R61, -RZ, R63.reuse.H0_H0 ;  /* 0x2000003fff3d7230 */ /* 0x100fe40000004100 */
[C---:B------:R-:W-:Y:S01]  /*6c40*/  FFMA R18, R41.reuse, R57, R18 ;  /* 0x0000003929127223 */ /* 0x040fe20000000012 */
[----:B------:R-:W-:Y:S02]  /*6c50*/  HADD2.F32 R66, -RZ, R63.H1_H1 ;  /* 0x3000003fff427230 */ /* 0x000fe40000004100 */
[C---:B------:R-:W-:Y:S01]  /*6c60*/  FMUL R22, R38.reuse, R26 ;  /* 0x0000001a26167220 */ /* 0x040fe20000400000 */
[----:B------:R-:W-:Y:S02]  /*6c70*/  HADD2.F32 R63, -RZ, R65.H0_H0 ;  /* 0x20000041ff3f7230 */ /* 0x000fe40000004100 */
[C---:B------:R-:W-:Y:S01]  /*6c80*/  FFMA R23, R41.reuse, R62, R23 ;  /* 0x0000003e29177223 */ /* 0x040fe20000000017 */
[C---:B------:R-:W-:Y:S01]  /*6c90*/  FMUL R27, R38.reuse, R27 ;  /* 0x0000001b261b7220 */ /* 0x040fe20000400000 */
[C---:B------:R-:W-:Y:S01]  /*6ca0*/  FFMA R20, R41.reuse, R59, R20 ;  /* 0x0000003b29147223 */ /* 0x040fe20000000014 */
[C---:B------:R-:W-:Y:S01]  /*6cb0*/  FFMA R21, R41.reuse, R64, R21 ;  /* 0x0000004029157223 */ /* 0x040fe20000000015 */
[--C-:B------:R-:W-:Y:S02]  /*6cc0*/  HADD2.F32 R65, -RZ, R67.reuse.H0_H0 ;  /* 0x20000043ff417230 */ /* 0x100fe40000004100 */
[C---:B------:R-:W-:Y:S01]  /*6cd0*/  FFMA R22, R41.reuse, R61, R22 ;  /* 0x0000003d29167223 */ /* 0x040fe20000000016 */
[----:B------:R-:W-:Y:S02]  /*6ce0*/  HADD2.F32 R70, -RZ, R67.H1_H1 ;  /* 0x30000043ff467230 */ /* 0x000fe40000004100 */
[C---:B------:R-:W-:Y:S01]  /*6cf0*/  FMUL R26, R38.reuse, R30 ;  /* 0x0000001e261a7220 */ /* 0x040fe20000400000 */
[--C-:B------:R-:W-:Y:S02]  /*6d00*/  HADD2.F32 R67, -RZ, R40.reuse.H0_H0 ;  /* 0x20000028ff437230 */ /* 0x100fe40000004100 */
[C---:B------:R-:W-:Y:S01]  /*6d10*/  FFMA R27, R41.reuse, R66, R27 ;  /* 0x00000042291b7223 */ /* 0x040fe2000000001b */
[C---:B------:R-:W-:Y:S01]  /*6d20*/  FMUL R31, R38.reuse, R31 ;  /* 0x0000001f261f7220 */ /* 0x040fe20000400000 */
[C---:B------:R-:W-:Y:S01]  /*6d30*/  FFMA R24, R41.reuse, R63, R24 ;  /* 0x0000003f29187223 */ /* 0x040fe20000000018 */
[----:B------:R-:W-:Y:S02]  /*6d40*/  HADD2.F32 R40, -RZ, R40.H1_H1 ;  /* 0x30000028ff287230 */ /* 0x000fe40000004100 */
[C---:B------:R-:W-:Y:S01]  /*6d50*/  FFMA R25, R41.reuse, R68, R25 ;  /* 0x0000004429197223 */ /* 0x040fe20000000019 */
[--C-:B------:R-:W-:Y:S02]  /*6d60*/  HADD2.F32 R69, -RZ, R42.reuse.H0_H0 ;  /* 0x2000002aff457230 */ /* 0x100fe40000004100 */
[C---:B------:R-:W-:Y:S01]  /*6d70*/  FFMA R26, R41.reuse, R65, R26 ;  /* 0x00000041291a7223 */ /* 0x040fe2000000001a */
[----:B------:R-:W-:Y:S02]  /*6d80*/  HADD2.F32 R42, -RZ, R42.H1_H1 ;  /* 0x3000002aff2a7230 */ /* 0x000fe40000004100 */
[C---:B------:R-:W-:Y:S01]  /*6d90*/  FMUL R30, R38.reuse, R34 ;  /* 0x00000022261e7220 */ /* 0x040fe20000400000 */
[----:B------:R-:W-:Y:S01]  /*6da0*/  FFMA R31, R41, R70, R31 ;  /* 0x00000046291f7223 */ /* 0x000fe2000000001f */
[----:B------:R-:W-:Y:S01]  /*6db0*/  FMUL R35, R38, R35 ;  /* 0x0000002326237220 */ /* 0x000fe20000400000 */
[----:B------:R-:W-:Y:S01]  /*6dc0*/  F2FP.SATFINITE.E4M3.F32.PACK_AB_MERGE_C R103, R19, R14, RZ ;  /* 0x0000000e1367723e */ /* 0x000fe200048070ff */
[C---:B------:R-:W-:Y:S01]  /*6dd0*/  FFMA R28, R41.reuse, R67, R28 ;  /* 0x00000043291c7223 */ /* 0x040fe2000000001c */
[C---:B------:R-:W-:Y:S01]  /*6de0*/  FFMA R29, R41.reuse, R40, R29 ;  /* 0x00000028291d7223 */ /* 0x040fe2000000001d */
[C---:B------:R-:W-:Y:S01]  /*6df0*/  FFMA R30, R41.reuse, R69, R30 ;  /* 0x00000045291e7223 */ /* 0x040fe2000000001e */
[----:B------:R-:W-:Y:S01]  /*6e00*/  FFMA R35, R41, R42, R35 ;  /* 0x0000002a29237223 */ /* 0x000fe20000000023 */
[----:B------:R-:W-:Y:S02]  /*6e10*/  F2FP.SATFINITE.E4M3.F32.PACK_AB_MERGE_C R102, R9, R8, R102 ;  /* 0x000000080966723e */ /* 0x000fe40004807066 */
[----:B------:R-:W-:Y:S02]  /*6e20*/  F2FP.SATFINITE.E4M3.F32.PACK_AB_MERGE_C R103, R13, R12, R103 ;  /* 0x0000000c0d67723e */ /* 0x000fe40004807067 */
[----:B------:R-:W-:Y:S02]  /*6e30*/  F2FP.SATFINITE.E4M3.F32.PACK_AB_MERGE_C R108, R23, R18, RZ ;  /* 0x00000012176c723e */ /* 0x000fe400048070ff */
[----:B------:R-:W-:Y:S01]  /*6e40*/  F2FP.SATFINITE.E4M3.F32.PACK_AB_MERGE_C R109, R27, R22, RZ ;  /* 0x000000161b6d723e */ /* 0x000fe200048070ff */
[----:B------:R1:W-:Y:S01]  /*6e50*/  STS.128 [R71+UR44+0x2200], R100 ;  /* 0x0022006447007988 */ /* 0x0003e20008000c2c */
[----:B------:R-:W-:Y:S02]  /*6e60*/  F2FP.SATFINITE.E4M3.F32.PACK_AB_MERGE_C R113, R31, R26, RZ ;  /* 0x0000001a1f71723e */ /* 0x000fe400048070ff */
[----:B------:R-:W-:Y:S02]  /*6e70*/  F2FP.SATFINITE.E4M3.F32.PACK_AB_MERGE_C R114, R35, R30, RZ ;  /* 0x0000001e2372723e */ /* 0x000fe400048070ff */
[----:B------:R-:W-:Y:S02]  /*6e80*/  F2FP.SATFINITE.E4M3.F32.PACK_AB_MERGE_C R108, R17, R16, R108 ;  /* 0x00000010116c723e */ /* 0x000fe4000480706c */
[----:B------:R-:W-:Y:S02]  /*6e90*/  F2FP.SATFINITE.E4M3.F32.PACK_AB_MERGE_C R109, R21, R20, R109 ;  /* 0x00000014156d723e */ /* 0x000fe4000480706d */
[----:B------:R-:W-:Y:S02]  /*6ea0*/  F2FP.SATFINITE.E4M3.F32.PACK_AB_MERGE_C R110, R25, R24, R113 ;  /* 0x00000018196e723e */ /* 0x000fe40004807071 */
[----:B------:R-:W-:Y:S02]  /*6eb0*/  F2FP.SATFINITE.E4M3.F32.PACK_AB_MERGE_C R111, R29, R28, R114 ;  /* 0x0000001c1d6f723e */ /* 0x000fe40004807072 */
[----:B------:R-:W-:Y:S03]  /*6ec0*/  @P6 SHF.L.U32 R113, R92, 0x1f, RZ ;  /* 0x0000001f5c716819 */ /* 0x000fe600000006ff */
[----:B------:R1:W-:Y:S01]  /*6ed0*/  STS.128 [R104+0x2210], R108 ;  /* 0x0022106c68007388 */ /* 0x0003e20000000c00 */
[----:B------:R-:W-:Y:S01]  /*6ee0*/  @!PT LDS RZ, [RZ] ;  /* 0x00000000fffff984 */ /* 0x000fe20000000800 */
[----:B------:R-:W-:Y:S01]  /*6ef0*/  @!PT LDS RZ, [RZ] ;  /* 0x00000000fffff984 */ /* 0x000fe20000000800 */
[----:B------:R-:W-:Y:S01]  /*6f00*/  @!PT LDS RZ, [RZ] ;  /* 0x00000000fffff984 */ /* 0x000fe20000000800 */
[----:B------:R-:W-:Y:S01]  /*6f10*/  @!PT LDS RZ, [RZ] ;  /* 0x00000000fffff984 */ /* 0x000fe20000000800 */
[----:B------:R2:W-:Y:S07]  /*6f20*/  MEMBAR.ALL.CTA ;  /* 0x0000000000007992 */ /* 0x0005ee0000008000 */
[----:B--2---:R-:W2:Y:S02]  /*6f30*/  FENCE.VIEW.ASYNC.S ;  /* 0x00000000000073c6 */ /* 0x004ea40000000000 */
[----:B--2---:R-:W-:Y:S06]  /*6f40*/  BAR.SYNC.DEFER_BLOCKING 0x1, 0x80 ;  /* 0x0042000000007b1d */ /* 0x004fec0000010000 */
[----:B------:R-:W-:Y:S05]  /*6f50*/  @P0 BRA `(.L_x_107) ;  /* 0x0000000000280947 */ /* 0x000fea0003800000 */
[----:B------:R-:W-:Y:S01]  /*6f60*/  UIADD3 UR4, UPT, UPT, UR44, 0x2200, URZ ;  /* 0x000022002c047890 */ /* 0x000fe2000fffe0ff */
[----:B------:R-:W-:Y:S05]  /*6f70*/  UMOV UR51, UR36 ;  /* 0x0000002400337c82 */ /* 0x000fea0008000000 */
[----:B------:R-:W-:Y:S01]  /*6f80*/  MOV R97, UR4 ;  /* 0x0000000400617c02 */ /* 0x000fe20008000f00 */
[----:B------:R-:W-:Y:S03]  /*6f90*/  UIADD3 UR4, UP0, UPT, UR62, 0x680, URZ ;  /* 0x000006803e047890 */ /* 0x000fe6000ff1e0ff */
[----:B------:R-:W-:Y:S01]  /*6fa0*/  R2UR UR48, R97 ;  /* 0x00000000613072ca */ /* 0x000fe200000e0000 */
[----:B------:R-:W-:Y:S11]  /*6fb0*/  UIADD3.X UR5, UPT, UPT, URZ, UR63, URZ, UP0, !UPT ;  /* 0x0000003fff057290 */ /* 0x000ff600087fe4ff */
[----:B------:R-:W-:Y:S01]  /*6fc0*/  @!UPT UIADD3 URZ, UPT, UPT, URZ, URZ, URZ ;  /* 0x000000fffffff290 */ /* 0x000fe2000fffe0ff */
[----:B------:R2:W-:Y:S01]  /*6fd0*/  UTMASTG.3D [UR48], [UR4] ;  /* 0x00000030040073b5 */ /* 0x0005e20008010000 */
[----:B------:R0:W-:Y:S01]  /*6fe0*/  UTMACMDFLUSH ;  /* 0x00000000000079b7 */ /* 0x0001e20000000000 */
[----:B--2---:R-:W-:Y:S04]  /*6ff0*/  DEPBAR.LE SB0, 0x1 ;  /* 0x000080400000791a */ /* 0x004fe80000000000 */
.L_x_107:
[----:B------:R-:W-:Y:S05]  /*7000*/  BSYNC.RECONVERGENT B0 ;  /* 0x0000000000007941 */ /* 0x000fea0003800200 */
.L_x_106:
[----:B------:R-:W-:Y:S06]  /*7010*/  BAR.SYNC.DEFER_BLOCKING 0x1, 0x80 ;  /* 0x0042000000007b1d */ /* 0x000fec0000010000 */
[----:B------:R-:W2:Y:S01]  /*7020*/  @P6 SYNCS.PHASECHK.TRANS64.TRYWAIT P0, [R112+URZ+0x80], R113 ;  /* 0x00008071700065a7 */ /* 0x000ea200080011ff */
[----:B------:R-:W-:Y:S01]  /*7030*/  BSSY B1, `(.L_x_108) ;  /* 0x0000020000017945 */ /* 0x000fe20003800000 */
[----:B--2---:R-:W-:Y:S03]  /*7040*/  @P6 SEL R105, RZ, 0x1, !P0 ;  /* 0x00000001ff696807 */ /* 0x004fe60004000000 */
[----:B------:R-:W-:Y:S05]  /*7050*/  @!P6 BRA `(.L_x_109) ;  /* 0x000000000074e947 */ /* 0x000fea0003800000 */
[----:B------:R-:W-:Y:S01]  /*7060*/  ISETP.NE.AND P1, PT, R106, RZ, PT ;  /* 0x000000ff6a00720c */ /* 0x000fe20003f25270 */
[----:B------:R-:W2:Y:S01]  /*7070*/  S2R R0, SR_CgaCtaId ;  /* 0x0000000000007919 */ /* 0x000ea20000008800 */
[----:B------:R-:W-:Y:S01]  /*7080*/  ISETP.NE.AND P0, PT, R105, RZ, PT ;  /* 0x000000ff6900720c */ /* 0x000fe20003f05270 */
[----:B------:R-:W-:Y:S10]  /*7090*/  BSSY B0, `(.L_x_110) ;  /* 0x0000008000007945 */ /* 0x000ff40003800000 */
[----:B------:R-:W-:Y:S05]  /*70a0*/  @P1 IMAD R2, R94, 0x1000, R71 ;  /* 0x000010005e021824 */ /* 0x000fea00078e0247 */
[----:B------:R-:W-:Y:S05]  /*70b0*/  @P1 IADD3 R4, PT, PT, R2, UR44, RZ ;  /* 0x0000002c02041c10 */ /* 0x000fea000fffe0ff */
[----:B------:R-:W-:Y:S01]  /*70c0*/  @P1 IMAD.IADD R4, R4, 0x1, R107 ;  /* 0x0000000104041824 */ /* 0x000fe200078e026b */
[----:B------:R-:W-:Y:S06]  /*70d0*/  @P0 BRA `(.L_x_111) ;  /* 0x00000000000c0947 */ /* 0x000fec0003800000 */
[----:B------:R-:W-:Y:S04]  /*70e0*/  SHF.L.U32 R3, R92, 0x1f, RZ ;  /* 0x0000001f5c037819 */ /* 0x000fe800000006ff */
[----:B------:R-:W3:Y:S02]  /*70f0*/  SYNCS.PHASECHK.TRANS64.TRYWAIT P0, [R112+URZ+0x80], R3 ;  /* 0x00008003700075a7 */ /* 0x000ee400080011ff */
[----:B---3--:R-:W-:Y:S05]  /*7100*/  @!P0 BRA `(.L_x_112) ;  /* 0x00000018000c8947 */ /* 0x008fea0003800000 */
.L_x_111:
[----:B------:R-:W-:Y:S05]  /*7110*/  BSYNC B0 ;  /* 0x0000000000007941 */ /* 0x000fea0003800000 */
.L_x_110:
[----:B------:R-:W-:Y:S01]  /*7120*/  ISETP.NE.AND P0, PT, R106, RZ, PT ;  /* 0x000000ff6a00720c */ /* 0x000fe20003f05270 */
[----:B---3--:R-:W-:Y:S02]  /*7130*/  VIADD R3, R112, 0x90 ;  /* 0x0000009070037836 */ /* 0x008fe40000000000 */
[----:B------:R-:W-:Y:S03]  /*7140*/  VIADD R94, R94, 0x1 ;  /* 0x000000015e5e7836 */ /* 0x000fe60000000000 */
[----:B--2---:R-:W-:Y:S07]  /*7150*/  PRMT R0, R0, 0x654, R3 ;  /* 0x0000065400007816 */ /* 0x004fee0000000003 */
[----:B------:R2:W3:Y:S04]  /*7160*/  @P0 LDS.128 R72, [R2+UR44+0x200] ;  /* 0x0002002c02480984 */ /* 0x0004e80008000c00 */
[----:B------:R2:W4:Y:S01]  /*7170*/  @P0 LDS.128 R76, [R4+0x210] ;  /* 0x00021000044c0984 */ /* 0x0005220000000c00 */
        /* <DEDUP_REMOVED lines=11> */
.L_x_109:
[----:B------:R-:W-:Y:S05]  /*7230*/  BSYNC B1 ;  /* 0x0000000000017941 */ /* 0x000fea0003800000 */
.L_x_108:
[----:B--2---:R-:W-:Y:S05]  /*7240*/  VIADD R0, R39, 0x40 ;  /* 0x0000004027007836 */ /* 0x004fea0000000000 */
[----:B------:R-:W-:Y:S04]  /*7250*/  SHF.R.U32.HI R0, RZ, 0x15, R0 ;  /* 0x00000015ff007819 */ /* 0x000fe80000011600 */
[----:B------:R-:W-:Y:S11]  /*7260*/  LOP3.LUT P0, RZ, R0, 0x3, R89, 0x48, !PT ;  /* 0x0000000300ff7812 */ /* 0x000ff60007804859 */
[----:B------:R-:W-:Y:S02]  /*7270*/  @!UPT UIADD3 URZ, UPT, UPT, URZ, URZ, URZ ;  /* 0x000000fffffff290 */ /* 0x000fe4000fffe0ff */
[----:B------:R-:W-:Y:S05]  /*7280*/  @!P0 BRA `(.L_x_113) ;  /* 0x0000000000408947 */ /* 0x000fea0003800000 */
[----:B------:R-:W2:Y:S01]  /*7290*/  LDCU.64 UR8, c[0x4][0x70] ;  /* 0x01000e00ff0877ac */ /* 0x000ea20008000a00 */
[----:B------:R-:W-:Y:S01]  /*72a0*/  MOV R3, 0x0 ;  /* 0x0000000000037802 */ /* 0x000fe20000000f00 */
[----:B------:R-:W-:Y:S02]  /*72b0*/  HFMA2 R12, -RZ, RZ, 0, 5.9604644775390625e-08 ;  /* 0x00000001ff0c7431 */ /* 0x000fe400000001ff */
[----:B------:R-:W-:Y:S02]  /*72c0*/  IMAD.MOV.U32 R8, RZ, RZ, 0x192 ;  /* 0x00000192ff087424 */ /* 0x000fe400078e00ff */
[----:B------:R-:W-:Y:S01]  /*72d0*/  IMAD.MOV.U32 R13, RZ, RZ, RZ ;  /* 0x000000ffff0d7224 */ /* 0x000fe200078e00ff */
[----:B------:R-:W5:Y:S01]  /*72e0*/  LDCU.64 UR6, c[0x4][0x78] ;  /* 0x01000f00ff0677ac */ /* 0x000f620008000a00 */
[----:B------:R-:W1:Y:S01]  /*72f0*/  LDC.64 R2, c[0x4][R3] ;  /* 0x0100000003027b82 */ /* 0x000e620000000a00 */
[----:B------:R-:W3:Y:S01]  /*7300*/  LDCU.64 UR4, c[0x4][0x10] ;  /* 0x01000200ff0477ac */ /* 0x000ee20008000a00 */
[----:B--2---:R-:W-:Y:S01]  /*7310*/  MOV R5, UR9 ;  /* 0x0000000900057c02 */ /* 0x004fe20008000f00 */
[----:B------:R-:W-:Y:S01]  /*7320*/  IMAD.U32 R4, RZ, RZ, UR8 ;  /* 0x00000008ff047e24 */ /* 0x000fe2000f8e00ff */
[----:B-----5:R-:W-:Y:S01]  /*7330*/  MOV R7, UR7 ;  /* 0x0000000700077c02 */ /* 0x020fe20008000f00 */
[----:B------:R-:W-:Y:S01]  /*7340*/  IMAD.U32 R6, RZ, RZ, UR6 ;  /* 0x00000006ff067e24 */ /* 0x000fe2000f8e00ff */
[----:B---3--:R-:W-:Y:S01]  /*7350*/  MOV R11, UR5 ;  /* 0x00000005000b7c02 */ /* 0x008fe20008000f00 */
[----:B------:R-:W-:Y:S02]  /*7360*/  IMAD.U32 R10, RZ, RZ, UR4 ;  /* 0x00000004ff0a7e24 */ /* 0x000fe4000f8e00ff */
[----:B------:R-:W-:Y:S07]  /*7370*/  LEPC R20, `(.L_x_113) ;  /* 0x000000001014794e */ /* 0x000fee0000000000 */
[----:B-1--4-:R-:W-:Y:S05]  /*7380*/  CALL.ABS.NOINC R2 ;  /* 0x0000000002007343 */ /* 0x012fea0003c00000 */
.L_x_113:
[----:B------:R-:W-:Y:S01]  /*7390*/  ISETP.NE.AND P0, PT, R98, RZ, PT ;  /* 0x000000ff6200720c */ /* 0x000fe20003f05270 */
[----:B------:R-:W-:Y:S05]  /*73a0*/  WARPSYNC.ALL ;  /* 0x0000000000007948 */ /* 0x000fea0003800000 */
[----:B------:R-:W-:Y:S01]  /*73b0*/  R2UR UR4, R39 ;  /* 0x00000000270472ca */ /* 0x000fe200000e0000 */
[----:B------:R-:W2:Y:S01]  /*73c0*/  S2UR UR6, SR_CgaCtaId ;  /* 0x00000000000679c3 */ /* 0x000ea20000008800 */
[-C--:B---3--:R-:W-:Y:S01]  /*73d0*/  F2FP.F16.E4M3.UNPACK_B R42, R72.reuse ;  /* 0x00000048ff2a723e */ /* 0x088fe200020006ff */
[----:B------:R-:W-:Y:S01]  /*73e0*/  BSSY.RECONVERGENT B0, `(.L_x_114) ;  /* 0x000009b000007945 */ /* 0x000fe20003800200 */
[----:B------:R-:W-:Y:S02]  /*73f0*/  F2FP.F16.E4M3.UNPACK_B R72, R72.H1 ;  /* 0x00000048ff48723e */ /* 0x000fe400030006ff */
[-C--:B------:R-:W-:Y:S01]  /*7400*/  F2FP.F16.E4M3.UNPACK_B R46, R73.reuse ;  /* 0x00000049ff2e723e */ /* 0x080fe200020006ff */
[--C-:B------:R-:W-:Y:S01]  /*7410*/  HADD2.F32 R40, -RZ, R42.reuse.H0_H0 ;  /* 0x2000002aff287230 */ /* 0x100fe20000004100 */
[----:B------:R-:W-:Y:S01]  /*7420*/  F2FP.F16.E4M3.UNPACK_B R73, R73.H1 ;  /* 0x00000049ff49723e */ /* 0x000fe200030006ff */
[----:B------:R-:W-:Y:S01]  /*7430*/  HADD2.F32 R42, -RZ, R42.H1_H1 ;  /* 0x3000002aff2a7230 */ /* 0x000fe20000004100 */
[-C--:B------:R-:W-:Y:S01]  /*7440*/  F2FP.F16.E4M3.UNPACK_B R50, R74.reuse ;  /* 0x0000004aff32723e */ /* 0x080fe200020006ff */
[----:B------:R-:W-:Y:S01]  /*7450*/  HADD2.F32 R43, -RZ, R72.H0_H0 ;  /* 0x20000048ff2b7230 */ /* 0x000fe20000004100 */
[----:B------:R-:W-:Y:S01]  /*7460*/  F2FP.F16.E4M3.UNPACK_B R74, R74.H1 ;  /* 0x0000004aff4a723e */ /* 0x000fe200030006ff */
[----:B------:R-:W-:Y:S01]  /*7470*/  LDTM.16dp32bit_t0_t15.x32 R4, tmem[UR4+0x40] ;  /* 0x00004004000479ee */ /* 0x000fe20008a80000 */
[----:B------:R-:W3:Y:S01]  /*7480*/  LDTM.16dp32bit_t16_t31.x32 R4, tmem[UR4+0x60] ;  /* 0x00006004000479ee */ /* 0x000ee20008aa0000 */
[----:B------:R-:W-:Y:S01]  /*7490*/  NOP ;  /* 0x0000000000007918 */ /* 0x000fe20000000000 */
[--C-:B------:R-:W-:Y:S01]  /*74a0*/  HADD2.F32 R45, -RZ, R46.reuse.H0_H0 ;  /* 0x2000002eff2d7230 */ /* 0x100fe20000004100 */
[----:B------:R-:W-:Y:S01]  /*74b0*/  R2UR UR5, R99 ;  /* 0x00000000630572ca */ /* 0x000fe200000e0000 */
[----:B------:R-:W-:Y:S01]  /*74c0*/  HADD2.F32 R46, -RZ, R46.H1_H1 ;  /* 0x3000002eff2e7230 */ /* 0x000fe20000004100 */
[----:B------:R-:W-:Y:S01]  /*74d0*/  F2FP.F16.E4M3.UNPACK_B R54, R75 ;  /* 0x0000004bff36723e */ /* 0x000fe200020006ff */
[--C-:B------:R-:W-:Y:S01]  /*74e0*/  HADD2.F32 R49, -RZ, R50.reuse.H0_H0 ;  /* 0x20000032ff317230 */ /* 0x100fe20000004100 */
[----:B----4-:R-:W-:Y:S01]  /*74f0*/  F2FP.F16.E4M3.UNPACK_B R58, R76 ;  /* 0x0000004cff3a723e */ /* 0x010fe200020006ff */
[----:B------:R-:W-:Y:S01]  /*7500*/  HADD2.F32 R50, -RZ, R50.H1_H1 ;  /* 0x30000032ff327230 */ /* 0x000fe20000004100 */
[----:B------:R-:W-:Y:S01]  /*7510*/  F2FP.F16.E4M3.UNPACK_B R62, R77 ;  /* 0x0000004dff3e723e */ /* 0x000fe200020006ff */
[--C-:B------:R-:W-:Y:S01]  /*7520*/  HADD2.F32 R53, -RZ, R54.reuse.H0_H0 ;  /* 0x20000036ff357230 */ /* 0x100fe20000004100 */
[----:B------:R-:W-:Y:S01]  /*7530*/  F2FP.F16.E4M3.UNPACK_B R66, R78 ;  /* 0x0000004eff42723e */ /* 0x000fe200020006ff */
[----:B------:R-:W-:Y:S01]  /*7540*/  HADD2.F32 R54, -RZ, R54.H1_H1 ;  /* 0x30000036ff367230 */ /* 0x000fe20000004100 */
[----:B------:R-:W-:Y:S01]  /*7550*/  F2FP.F16.E4M3.UNPACK_B R69, R79 ;  /* 0x0000004fff45723e */ /* 0x000fe200020006ff */
[--C-:B------:R-:W-:Y:S01]  /*7560*/  HADD2.F32 R57, -RZ, R58.reuse.H0_H0 ;  /* 0x2000003aff397230 */ /* 0x100fe20000004100 */
[----:B------:R-:W-:Y:S01]  /*7570*/  F2FP.F16.E4M3.UNPACK_B R75, R75.H1 ;  /* 0x0000004bff4b723e */ /* 0x000fe200030006ff */
[----:B------:R-:W-:Y:S01]  /*7580*/  UIADD3 UR4, UPT, UPT, UR5, 0xf0, URZ ;  /* 0x000000f005047890 */ /* 0x000fe2000fffe0ff */
[----:B------:R-:W-:Y:S01]  /*7590*/  HADD2.F32 R59, -RZ, R58.H1_H1 ;  /* 0x3000003aff3b7230 */ /* 0x000fe20000004100 */
[----:B------:R-:W-:Y:S01]  /*75a0*/  F2FP.F16.E4M3.UNPACK_B R76, R76.H1 ;  /* 0x0000004cff4c723e */ /* 0x000fe200030006ff */
[--C-:B------:R-:W-:Y:S01]  /*75b0*/  HADD2.F32 R61, -RZ, R62.reuse.H0_H0 ;  /* 0x2000003eff3d7230 */ /* 0x100fe20000004100 */
[----:B------:R-:W-:Y:S01]  /*75c0*/  F2FP.F16.E4M3.UNPACK_B R77, R77.H1 ;  /* 0x0000004dff4d723e */ /* 0x000fe200030006ff */
[----:B------:R-:W-:Y:S01]  /*75d0*/  HADD2.F32 R62, -RZ, R62.H1_H1 ;  /* 0x3000003eff3e7230 */ /* 0x000fe20000004100 */
[----:B------:R-:W-:Y:S01]  /*75e0*/  F2FP.F16.E4M3.UNPACK_B R78, R78.H1 ;  /* 0x0000004eff4e723e */ /* 0x000fe200030006ff */
[--C-:B------:R-:W-:Y:S01]  /*75f0*/  HADD2.F32 R65, -RZ, R66.reuse.H0_H0 ;  /* 0x20000042ff417230 */ /* 0x100fe20000004100 */
[----:B--2---:R-:W-:Y:S01]  /*7600*/  UPRMT UR4, UR6, 0x654, UR4 ;  /* 0x0000065406047896 */ /* 0x004fe20008000004 */
[C---:B---3--:R-:W-:Y:S01]  /*7610*/  FMUL R4, R38.reuse, R4 ;  /* 0x0000000426047220 */ /* 0x048fe20000400000 */
[C---:B------:R-:W-:Y:S01]  /*7620*/  FMUL R5, R38.reuse, R5 ;  /* 0x0000000526057220 */ /* 0x040fe20000400000 */
[C---:B------:R-:W-:Y:S01]  /*7630*/  FMUL R8, R38.reuse, R8 ;  /* 0x0000000826087220 */ /* 0x040fe20000400000 */
[C---:B------:R-:W-:Y:S01]  /*7640*/  FMUL R9, R38.reuse, R9 ;  /* 0x0000000926097220 */ /* 0x040fe20000400000 */
[C---:B------:R-:W-:Y:S01]  /*7650*/  FFMA R4, R41.reuse, R40, R4 ;  /* 0x0000002829047223 */ /* 0x040fe20000000004 */
[C---:B------:R-:W-:Y:S01]  /*7660*/  FFMA R5, R41.reuse, R42, R5 ;  /* 0x0000002a29057223 */ /* 0x040fe20000000005 */
[C---:B------:R-:W-:Y:S01]  /*7670*/  FMUL R12, R38.reuse, R12 ;  /* 0x0000000c260c7220 */ /* 0x040fe20000400000 */
[C---:B------:R-:W-:Y:S01]  /*7680*/  FMUL R13, R38.reuse, R13 ;  /* 0x0000000d260d7220 */ /* 0x040fe20000400000 */
[----:B------:R-:W-:Y:S01]  /*7690*/  SYNCS.ARRIVE.TRANS64.RED.A1T0 RZ, [UR4], RZ ;  /* 0x000000ffffff79a7 */ /* 0x000fe20008100404 */
        /* <DEDUP_REMOVED lines=15> */
[--C-:B------:R-:W-:Y:S02]  /*7790*/  HADD2.F32 R47, -RZ, R73.reuse.H0_H0 ;  /* 0x20000049ff2f7230 */ /* 0x100fe40000004100 */
[C---:B------:R-:W-:Y:S01]  /*77a0*/  FMUL R10, R38.reuse, R10 ;  /* 0x0000000a260a7220 */ /* 0x040fe20000400000 */
[C---:B------:R-:W-:Y:S01]  /*77b0*/  FFMA R6, R41.reuse, R43, R6 ;  /* 0x0000002b29067223 */ /* 0x040fe20000000006 */
[----:B------:R-:W-:Y:S02]  /*77c0*/  HADD2.F32 R48, -RZ, R73.H1_H1 ;  /* 0x30000049ff307230 */ /* 0x000fe40000004100 */
[C---:B------:R-:W-:Y:S01]  /*77d0*/  FFMA R7, R41.reuse, R44, R7 ;  /* 0x0000002c29077223 */ /* 0x040fe20000000007 */
[C---:B------:R-:W-:Y:S01]  /*77e0*/  FFMA R8, R41.reuse, R45, R8 ;  /* 0x0000002d29087223 */ /* 0x040fe20000000008 */
[C---:B------:R-:W-:Y:S01]  /*77f0*/  FFMA R9, R41.reuse, R46, R9 ;  /* 0x0000002e29097223 */ /* 0x040fe20000000009 */
[----:B------:R-:W-:Y:S01]  /*7800*/  FFMA R10, R41, R47, R10 ;  /* 0x0000002f290a7223 */ /* 0x000fe2000000000a */
[----:B------:R-:W-:Y:S01]  /*7810*/  HADD2.F32 R43, -RZ, R69.H0_H0 ;  /* 0x20000045ff2b7230 */ /* 0x000fe20000004100 */
[----:B-1----:R-:W-:Y:S01]  /*7820*/  F2FP.SATFINITE.E4M3.F32.PACK_AB_MERGE_C R100, R7, R6, RZ ;  /* 0x000000060764723e */ /* 0x002fe200048070ff */
[C---:B------:R-:W-:Y:S01]  /*7830*/  FMUL R11, R38.reuse, R11 ;  /* 0x0000000b260b7220 */ /* 0x040fe20000400000 */
[--C-:B------:R-:W-:Y:S02]  /*7840*/  HADD2.F32 R51, -RZ, R74.reuse.H0_H0 ;  /* 0x2000004aff337230 */ /* 0x100fe40000004100 */
[C---:B------:R-:W-:Y:S01]  /*7850*/  FMUL R14, R38.reuse, R14 ;  /* 0x0000000e260e7220 */ /* 0x040fe20000400000 */
[----:B------:R-:W-:Y:S01]  /*7860*/  HADD2.F32 R52, -RZ, R74.H1_H1 ;  /* 0x3000004aff347230 */ /* 0x000fe20000004100 */
[----:B------:R-:W-:Y:S01]  /*7870*/  F2FP.SATFINITE.E4M3.F32.PACK_AB_MERGE_C R100, R5, R4, R100 ;  /* 0x000000040564723e */ /* 0x000fe20004807064 */
[C---:B------:R-:W-:Y:S01]  /*7880*/  FFMA R11, R41.reuse, R48, R11 ;  /* 0x00000030290b7223 */ /* 0x040fe2000000000b */
[C---:B------:R-:W-:Y:S01]  /*7890*/  FFMA R12, R41.reuse, R49, R12 ;  /* 0x00000031290c7223 */ /* 0x040fe2000000000c */
[C---:B------:R-:W-:Y:S01]  /*78a0*/  FFMA R13, R41.reuse, R50, R13 ;  /* 0x00000032290d7223 */ /* 0x040fe2000000000d */
[----:B------:R-:W-:Y:S01]  /*78b0*/  FFMA R14, R41, R51, R14 ;  /* 0x00000033290e7223 */ /* 0x000fe2000000000e */
[C---:B------:R-:W-:Y:S01]  /*78c0*/  FMUL R15, R38.reuse, R15 ;  /* 0x0000000f260f7220 */ /* 0x040fe20000400000 */
[----:B------:R-:W-:Y:S01]  /*78d0*/  F2FP.F16.E4M3.UNPACK_B R79, R79.H1 ;  /* 0x0000004fff4f723e */ /* 0x000fe200030006ff */
[--C-:B------:R-:W-:Y:S01]  /*78e0*/  HADD2.F32 R55, -RZ, R75.reuse.H0_H0 ;  /* 0x2000004bff377230 */ /* 0x100fe20000004100 */
[----:B------:R-:W-:Y:S01]  /*78f0*/  F2FP.SATFINITE.E4M3.F32.PACK_AB_MERGE_C R101, R11, R10, RZ ;  /* 0x0000000a0b65723e */ /* 0x000fe200048070ff */
[C---:B------:R-:W-:Y:S01]  /*7900*/  FFMA R15, R41.reuse, R52, R15 ;  /* 0x00000034290f7223 */ /* 0x040fe2000000000f */
[C---:B------:R-:W-:Y:S01]  /*7910*/  FFMA R16, R41.reuse, R53, R16 ;  /* 0x0000003529107223 */ /* 0x040fe20000000010 */
[----:B------:R-:W-:Y:S01]  /*7920*/  FFMA R17, R41, R54, R17 ;  /* 0x0000003629117223 */ /* 0x000fe20000000011 */
[----:B------:R-:W-:Y:S01]  /*7930*/  F2FP.SATFINITE.E4M3.F32.PACK_AB_MERGE_C R101, R9, R8, R101 ;  /* 0x000000080965723e */ /* 0x000fe20004807065 */
[----:B------:R-:W-:Y:S01]  /*7940*/  HADD2.F32 R56, -RZ, R75.H1_H1 ;  /* 0x3000004bff387230 */ /* 0x000fe20000004100 */
[----:B------:R-:W-:Y:S01]  /*7950*/  F2FP.SATFINITE.E4M3.F32.PACK_AB_MERGE_C R102, R15, R14, RZ ;  /* 0x0000000e0f66723e */ /* 0x000fe200048070ff */
[C---:B------:R-:W-:Y:S01]  /*7960*/  FMUL R18, R38.reuse, R18 ;  /* 0x0000001226127220 */ /* 0x040fe20000400000 */
[C---:B------:R-:W-:Y:S01]  /*7970*/  FMUL R19, R38.reuse, R19 ;  /* 0x0000001326137220 */ /* 0x040fe20000400000 */
[--C-:B------:R-:W-:Y:S02]  /*7980*/  HADD2.F32 R58, -RZ, R76.reuse.H0_H0 ;  /* 0x2000004cff3a7230 */ /* 0x100fe40000004100 */
[C---:B------:R-:W-:Y:S01]  /*7990*/  FMUL R3, R38.reuse, R22 ;  /* 0x0000001626037220 */ /* 0x040fe20000400000 */
[C---:B------:R-:W-:Y:S01]  /*79a0*/  FFMA R18, R41.reuse, R55, R18 ;  /* 0x0000003729127223 */ /* 0x040fe20000000012 */
[----:B------:R-:W-:Y:S02]  /*79b0*/  HADD2.F32 R60, -RZ, R76.H1_H1 ;  /* 0x3000004cff3c7230 */ /* 0x000fe40000004100 */
        /* <DEDUP_REMOVED lines=42> */
[----:B------:R-:W-:Y:S03]  /*7c60*/  IADD3 R70, PT, PT, R36, 0x1, RZ ;  /* 0x0000000124467810 */ /* 0x000fe60007ffe0ff */
        /* <DEDUP_REMOVED lines=9> */
[----:B------:R-:W-:Y:S02]  /*7d00*/  UIADD3 UR4, UP0, UPT, UR62, 0x680, URZ ;  /* 0x000006803e047890 */ /* 0x000fe4000ff1e0ff */
[----:B------:R-:W-:Y:S02]  /*7d10*/  UIADD3 UR9, UPT, UPT, UR49, 0x40, URZ ;  /* 0x0000004031097890 */ /* 0x000fe4000fffe0ff */
[----:B------:R-:W-:Y:S02]  /*7d20*/  UIADD3 UR8, UPT, UPT, UR44, 0x3200, URZ ;  /* 0x000032002c087890 */ /* 0x000fe4000fffe0ff */
[----:B------:R-:W-:Y:S01]  /*7d30*/  UIADD3.X UR5, UPT, UPT, URZ, UR63, URZ, UP0, !UPT ;  /* 0x0000003fff057290 */ /* 0x000fe200087fe4ff */
[----:B------:R-:W-:Y:S01]  /*7d40*/  UMOV UR10, UR50 ;  /* 0x00000032000a7c82 */ /* 0x000fe20008000000 */
[----:B------:R-:W-:Y:S07]  /*7d50*/  UMOV UR11, UR36 ;  /* 0x00000024000b7c82 */ /* 0x000fee0008000000 */
[----:B------:R2:W-:Y:S01]  /*7d60*/  UTMASTG.3D [UR8], [UR4] ;  /* 0x00000008040073b5 */ /* 0x0005e20008010000 */
[----:B------:R0:W-:Y:S01]  /*7d70*/  UTMACMDFLUSH ;  /* 0x00000000000079b7 */ /* 0x0001e20000000000 */
[----:B--2---:R-:W-:Y:S04]  /*7d80*/  DEPBAR.LE SB0, 0x1 ;  /* 0x000080400000791a */ /* 0x004fe80000000000 */
.L_x_115:
[----:B------:R-:W-:Y:S05]  /*7d90*/  BSYNC.RECONVERGENT B0 ;  /* 0x0000000000007941 */ /* 0x000fea0003800200 */
.L_x_114:
[----:B------:R-:W-:Y:S01]  /*7da0*/  BAR.SYNC.DEFER_BLOCKING 0x1, 0x80 ;  /* 0x0042000000007b1d */ /* 0x000fe20000010000 */
[----:B------:R-:W-:Y:S01]  /*7db0*/  ISETP.NE.AND P0, PT, R90, 0x2, PT ;  /* 0x000000025a00780c */ /* 0x000fe20003f05270 */
[----:B------:R-:W-:Y:S01]  /*7dc0*/  UISETP.NE.AND UP0, UPT, UR45, URZ, UPT ;  /* 0x000000ff2d00728c */ /* 0x000fe2000bf05270 */
[----:B------:R-:W-:Y:S01]  /*7dd0*/  ISETP.NE.AND P1, PT, R70, 0x4, PT ;  /* 0x000000044600780c */ /* 0x000fe20003f25270 */
[----:B------:R-:W-:Y:S01]  /*7de0*/  UIADD3 UR20, UPT, UPT, UR37, UR60, URZ ;  /* 0x0000003c25147290 */ /* 0x000fe2000fffe0ff */
[----:B------:R-:W-:Y:S01]  /*7df0*/  SEL R2, RZ, 0x1, P0 ;  /* 0x00000001ff027807 */ /* 0x000fe20000000000 */
[----:B------:R-:W-:Y:S01]  /*7e00*/  UIADD3 UR16, UPT, UPT, UR38, UR59, URZ ;  /* 0x0000003b26107290 */ /* 0x000fe2000fffe0ff */
[----:B------:R-:W-:Y:S02]  /*7e10*/  SEL R0, RZ, 0x1, P1 ;  /* 0x00000001ff007807 */ /* 0x000fe40000800000 */
[----:B------:R-:W-:Y:S02]  /*7e20*/  LOP3.LUT R93, R93, R2, RZ, 0x3c, !PT ;  /* 0x000000025d5d7212 */ /* 0x000fe400078e3cff */
[----:B------:R-:W-:Y:S02]  /*7e30*/  LOP3.LUT R95, R95, R0, RZ, 0x3c, !PT ;  /* 0x000000005f5f7212 */ /* 0x000fe400078e3cff */
[----:B------:R-:W-:Y:S02]  /*7e40*/  SEL R90, R90, RZ, P0 ;  /* 0x000000ff5a5a7207 */ /* 0x000fe40000000000 */
[----:B------:R-:W-:Y:S01]  /*7e50*/  SEL R36, R70, RZ, P1 ;  /* 0x000000ff46247207 */ /* 0x000fe20000800000 */
[----:B------:R-:W-:Y:S01]  /*7e60*/  UMOV UR36, UR58 ;  /* 0x0000003a00247c82 */ /* 0x000fe20008000000 */
[----:B------:R-:W-:Y:S05]  /*7e70*/  BRA.U UP0, `(.L_x_116) ;  /* 0xffffffd500ac7547 */ /* 0x000fea000b83ffff */
[----:B------:R-:W-:Y:S05]  /*7e80*/  EXIT ;  /* 0x000000000000794d */ /* 0x000fea0003800000 */
.L_x_25:
[----:B-1----:R1:W2:Y:S02]  /*7e90*/  SYNCS.PHASECHK.TRANS64.TRYWAIT P0, [R0+URZ+0x120], R3 ;  /* 0x00012003000075a7 */ /* 0x0022a400080011ff */
[----:B--2---:R-:W-:Y:S05]  /*7ea0*/  @!P0 NANOSLEEP.SYNCS 0x989680 ;  /* 0x009896800000895d */ /* 0x004fea0003900000 */
[----:B------:R-:W2:Y:S02]  /*7eb0*/  @!P0 SYNCS.PHASECHK.TRANS64 P0, [R0+URZ+0x120], R3 ;  /* 0x00012003000085a7 */ /* 0x000ea400080010ff */
[----:B--2---:R-:W-:Y:S05]  /*7ec0*/  @!P0 BRA `(.L_x_25) ;  /* 0xfffffffc00f08947 */ /* 0x004fea000383ffff */
[----:B------:R-:W-:Y:S05]  /*7ed0*/  BRA `(.L_x_117) ;  /* 0xffffff9c00747947 */ /* 0x000fea000383ffff */
.L_x_28:
[----:B-1----:R-:W-:-:S07]  /*7ee0*/  MOV R0, UR33 ;  /* 0x0000002100007c02 */ /* 0x002fce0008000f00 */
.L_x_118:
[----:B-1----:R1:W2:Y:S02]  /*7ef0*/  SYNCS.PHASECHK.TRANS64.TRYWAIT P0, [R0+URZ+0x40], R3 ;  /* 0x00004003000075a7 */ /* 0x0022a400080011ff */
[----:B--2---:R-:W-:Y:S05]  /*7f00*/  @!P0 NANOSLEEP.SYNCS 0x989680 ;  /* 0x009896800000895d */ /* 0x004fea0003900000 */
[----:B------:R-:W2:Y:S02]  /*7f10*/  @!P0 SYNCS.PHASECHK.TRANS64 P0, [R0+URZ+0x40], R3 ;  /* 0x00004003000085a7 */ /* 0x000ea400080010ff */
[----:B--2---:R-:W-:Y:S05]  /*7f20*/  @!P0 BRA `(.L_x_118) ;  /* 0xfffffffc00f08947 */ /* 0x004fea000383ffff */
[----:B------:R-:W-:Y:S05]  /*7f30*/  BRA `(.L_x_27) ;  /* 0xffffff9c00b87947 */ /* 0x000fea000383ffff */
.L_x_35:
[----:B-1----:R-:W-:-:S07]  /*7f40*/  MOV R0, UR17 ;  /* 0x0000001100007c02 */ /* 0x002fce0008000f00 */
.L_x_119:
[----:B-1----:R1:W2:Y:S02]  /*7f50*/  SYNCS.PHASECHK.TRANS64.TRYWAIT P0, [R0+URZ+0x40], R3 ;  /* 0x00004003000075a7 */ /* 0x0022a400080011ff */
[----:B--2---:R-:W-:Y:S05]  /*7f60*/  @!P0 NANOSLEEP.SYNCS 0x989680 ;  /* 0x009896800000895d */ /* 0x004fea0003900000 */
[----:B------:R-:W2:Y:S02]  /*7f70*/  @!P0 SYNCS.PHASECHK.TRANS64 P0, [R0+URZ+0x40], R3 ;  /* 0x00004003000085a7 */ /* 0x000ea400080010ff */
[----:B--2---:R-:W-:Y:S05]  /*7f80*/  @!P0 BRA `(.L_x_119) ;  /* 0xfffffffc00f08947 */ /* 0x004fea000383ffff */
[----:B------:R-:W-:Y:S05]  /*7f90*/  BRA `(.L_x_34) ;  /* 0xffffffa000787947 */ /* 0x000fea000383ffff */
.L_x_40:
[----:B-1----:R1:W2:Y:S02]  /*7fa0*/  SYNCS.PHASECHK.TRANS64.TRYWAIT P0, [R3+URZ+0xb0], R0 ;  /* 0x0000b000030075a7 */ /* 0x0022a400080011ff */
[----:B--2---:R-:W-:Y:S05]  /*7fb0*/  @!P0 NANOSLEEP.SYNCS 0x989680 ;  /* 0x009896800000895d */ /* 0x004fea0003900000 */
[----:B------:R-:W2:Y:S02]  /*7fc0*/  @!P0 SYNCS.PHASECHK.TRANS64 P0, [R3+URZ+0xb0], R0 ;  /* 0x0000b000030085a7 */ /* 0x000ea400080010ff */
[----:B--2---:R-:W-:Y:S05]  /*7fd0*/  @!P0 BRA `(.L_x_40) ;  /* 0xfffffffc00f08947 */ /* 0x004fea000383ffff */
[----:B------:R-:W-:Y:S05]  /*7fe0*/  BRA `(.L_x_120) ;  /* 0xffffffa400187947 */ /* 0x000fea000383ffff */
.L_x_44:
[----:B-1----:R-:W-:-:S07]  /*7ff0*/  MOV R0, UR4 ;  /* 0x0000000400007c02 */ /* 0x002fce0008000f00 */
.L_x_121:
[----:B-1----:R1:W2:Y:S02]  /*8000*/  SYNCS.PHASECHK.TRANS64.TRYWAIT P0, [R0+URZ], R3 ;  /* 0x00000003000075a7 */ /* 0x0022a400080011ff */
[----:B--2---:R-:W-:Y:S05]  /*8010*/  @!P0 NANOSLEEP.SYNCS 0x989680 ;  /* 0x009896800000895d */ /* 0x004fea0003900000 */
[----:B------:R-:W2:Y:S02]  /*8020*/  @!P0 SYNCS.PHASECHK.TRANS64 P0, [R0+URZ], R3 ;  /* 0x00000003000085a7 */ /* 0x000ea400080010ff */
[----:B--2---:R-:W-:Y:S05]  /*8030*/  @!P0 BRA `(.L_x_121) ;  /* 0xfffffffc00f08947 */ /* 0x004fea000383ffff */
[----:B------:R-:W-:Y:S05]  /*8040*/  BRA `(.L_x_122) ;  /* 0xffffffa800bc7947 */ /* 0x000fea000383ffff */
.L_x_45:
[----:B------:R-:W-:-:S07]  /*8050*/  MOV R0, UR5 ;  /* 0x0000000500007c02 */ /* 0x000fce0008000f00 */
.L_x_123:
[----:B-1----:R1:W2:Y:S02]  /*8060*/  SYNCS.PHASECHK.TRANS64.TRYWAIT P0, [R0+URZ], R3 ;  /* 0x00000003000075a7 */ /* 0x0022a400080011ff */
[----:B--2---:R-:W-:Y:S05]  /*8070*/  @!P0 NANOSLEEP.SYNCS 0x989680 ;  /* 0x009896800000895d */ /* 0x004fea0003900000 */
[----:B------:R-:W2:Y:S02]  /*8080*/  @!P0 SYNCS.PHASECHK.TRANS64 P0, [R0+URZ], R3 ;  /* 0x00000003000085a7 */ /* 0x000ea400080010ff */
[----:B--2---:R-:W-:Y:S05]  /*8090*/  @!P0 BRA `(.L_x_123) ;  /* 0xfffffffc00f08947 */ /* 0x004fea000383ffff */
[----:B------:R-:W-:Y:S05]  /*80a0*/  BRA `(.L_x_124) ;  /* 0xffffffa800c87947 */ /* 0x000fea000383ffff */
.L_x_46:
[----:B------:R-:W-:-:S07]  /*80b0*/  MOV R0, UR5 ;  /* 0x0000000500007c02 */ /* 0x000fce0008000f00 */
.L_x_125:
[----:B-1----:R1:W2:Y:S02]  /*80c0*/  SYNCS.PHASECHK.TRANS64.TRYWAIT P0, [R0+URZ], R3 ;  /* 0x00000003000075a7 */ /* 0x0022a400080011ff */
[----:B--2---:R-:W-:Y:S05]  /*80d0*/  @!P0 NANOSLEEP.SYNCS 0x989680 ;  /* 0x009896800000895d */ /* 0x004fea0003900000 */
[----:B------:R-:W2:Y:S02]  /*80e0*/  @!P0 SYNCS.PHASECHK.TRANS64 P0, [R0+URZ], R3 ;  /* 0x00000003000085a7 */ /* 0x000ea400080010ff */
[----:B--2---:R-:W-:Y:S05]  /*80f0*/  @!P0 BRA `(.L_x_125) ;  /* 0xfffffffc00f08947 */ /* 0x004fea000383ffff */
[----:B------:R-:W-:Y:S05]  /*8100*/  BRA `(.L_x_126) ;  /* 0xffffffa800d47947 */ /* 0x000fea000383ffff */
.L_x_47:
[----:B------:R-:W-:-:S07]  /*8110*/  MOV R0, UR5 ;  /* 0x0000000500007c02 */ /* 0x000fce0008000f00 */
.L_x_127:
[----:B-1----:R1:W2:Y:S02]  /*8120*/  SYNCS.PHASECHK.TRANS64.TRYWAIT P0, [R0+URZ], R3 ;  /* 0x00000003000075a7 */ /* 0x0022a400080011ff */
[----:B--2---:R-:W-:Y:S05]  /*8130*/  @!P0 NANOSLEEP.SYNCS 0x989680 ;  /* 0x009896800000895d */ /* 0x004fea0003900000 */
[----:B------:R-:W2:Y:S02]  /*8140*/  @!P0 SYNCS.PHASECHK.TRANS64 P0, [R0+URZ], R3 ;  /* 0x00000003000085a7 */ /* 0x000ea400080010ff */
[----:B--2---:R-:W-:Y:S05]  /*8150*/  @!P0 BRA `(.L_x_127) ;  /* 0xfffffffc00f08947 */ /* 0x004fea000383ffff */
[----:B------:R-:W-:Y:S05]  /*8160*/  BRA `(.L_x_128) ;  /* 0xffffffa800e07947 */ /* 0x000fea000383ffff */
.L_x_48:
[----:B------:R-:W-:-:S07]  /*8170*/  MOV R0, UR5 ;  /* 0x0000000500007c02 */ /* 0x000fce0008000f00 */
.L_x_129:
[----:B-1----:R1:W2:Y:S02]  /*8180*/  SYNCS.PHASECHK.TRANS64.TRYWAIT P0, [R0+URZ], R3 ;  /* 0x00000003000075a7 */ /* 0x0022a400080011ff */
[----:B--2---:R-:W-:Y:S05]  /*8190*/  @!P0 NANOSLEEP.SYNCS 0x989680 ;  /* 0x009896800000895d */ /* 0x004fea0003900000 */
[----:B------:R-:W2:Y:S02]  /*81a0*/  @!P0 SYNCS.PHASECHK.TRANS64 P0, [R0+URZ], R3 ;  /* 0x00000003000085a7 */ /* 0x000ea400080010ff */
[----:B--2---:R-:W-:Y:S05]  /*81b0*/  @!P0 BRA `(.L_x_129) ;  /* 0xfffffffc00f08947 */ /* 0x004fea000383ffff */
[----:B------:R-:W-:Y:S05]  /*81c0*/  BRA `(.L_x_130) ;  /* 0xffffffa800ec7947 */ /* 0x000fea000383ffff */
.L_x_49:
[----:B------:R-:W-:-:S07]  /*81d0*/  MOV R0, UR5 ;  /* 0x0000000500007c02 */ /* 0x000fce0008000f00 */
.L_x_131:
[----:B-1----:R1:W2:Y:S02]  /*81e0*/  SYNCS.PHASECHK.TRANS64.TRYWAIT P0, [R0+URZ], R3 ;  /* 0x00000003000075a7 */ /* 0x0022a400080011ff */
[----:B--2---:R-:W-:Y:S05]  /*81f0*/  @!P0 NANOSLEEP.SYNCS 0x989680 ;  /* 0x009896800000895d */ /* 0x004fea0003900000 */
[----:B------:R-:W2:Y:S02]  /*8200*/  @!P0 SYNCS.PHASECHK.TRANS64 P0, [R0+URZ], R3 ;  /* 0x00000003000085a7 */ /* 0x000ea400080010ff */
[----:B--2---:R-:W-:Y:S05]  /*8210*/  @!P0 BRA `(.L_x_131) ;  /* 0xfffffffc00f08947 */ /* 0x004fea000383ffff */
[----:B------:R-:W-:Y:S05]  /*8220*/  BRA `(.L_x_132) ;  /* 0xffffffa800f87947 */ /* 0x000fea000383ffff */
.L_x_50:
[----:B------:R-:W-:-:S07]  /*8230*/  MOV R0, UR5 ;  /* 0x0000000500007c02 */ /* 0x000fce0008000f00 */
.L_x_133:
[----:B-1----:R1:W2:Y:S02]  /*8240*/  SYNCS.PHASECHK.TRANS64.TRYWAIT P0, [R0+URZ], R3 ;  /* 0x00000003000075a7 */ /* 0x0022a400080011ff */
[----:B--2---:R-:W-:Y:S05]  /*8250*/  @!P0 NANOSLEEP.SYNCS 0x989680 ;  /* 0x009896800000895d */ /* 0x004fea0003900000 */
[----:B------:R-:W2:Y:S02]  /*8260*/  @!P0 SYNCS.PHASECHK.TRANS64 P0, [R0+URZ], R3 ;  /* 0x00000003000085a7 */ /* 0x000ea400080010ff */
[----:B--2---:R-:W-:Y:S05]  /*8270*/  @!P0 BRA `(.L_x_133) ;  /* 0xfffffffc00f08947 */ /* 0x004fea000383ffff */
[----:B------:R-:W-:Y:S05]  /*8280*/  BRA `(.L_x_134) ;  /* 0xffffffac00047947 */ /* 0x000fea000383ffff */
.L_x_53:
[----:B-1----:R1:W2:Y:S02]  /*8290*/  SYNCS.PHASECHK.TRANS64.TRYWAIT P0, [R2+URZ+0x110], R5 ;  /* 0x00011005020075a7 */ /* 0x0022a400080011ff */
[----:B--2---:R-:W-:Y:S05]  /*82a0*/  @!P0 NANOSLEEP.SYNCS 0x989680 ;  /* 0x009896800000895d */ /* 0x004fea0003900000 */
[----:B------:R-:W2:Y:S02]  /*82b0*/  @!P0 SYNCS.PHASECHK.TRANS64 P0, [R2+URZ+0x110], R5 ;  /* 0x00011005020085a7 */ /* 0x000ea400080010ff */
[----:B--2---:R-:W-:Y:S05]  /*82c0*/  @!P0 BRA `(.L_x_53) ;  /* 0xfffffffc00f08947 */ /* 0x004fea000383ffff */
[----:B------:R-:W-:Y:S05]  /*82d0*/  BRA `(.L_x_135) ;  /* 0xffffffac00687947 */ /* 0x000fea000383ffff */
.L_x_54:
[----:B------:R-:W-:-:S07]  /*82e0*/  MOV R2, UR4 ;  /* 0x0000000400027c02 */ /* 0x000fce0008000f00 */
.L_x_136:
[----:B-1----:R1:W2:Y:S02]  /*82f0*/  SYNCS.PHASECHK.TRANS64.TRYWAIT P0, [R2+URZ+0xc0], R5 ;  /* 0x0000c005020075a7 */ /* 0x0022a400080011ff */
[----:B--2---:R-:W-:Y:S05]  /*8300*/  @!P0 NANOSLEEP.SYNCS 0x989680 ;  /* 0x009896800000895d */ /* 0x004fea0003900000 */
[----:B------:R-:W2:Y:S02]  /*8310*/  @!P0 SYNCS.PHASECHK.TRANS64 P0, [R2+URZ+0xc0], R5 ;  /* 0x0000c005020085a7 */ /* 0x000ea400080010ff */
[----:B--2---:R-:W-:Y:S05]  /*8320*/  @!P0 BRA `(.L_x_136) ;  /* 0xfffffffc00f08947 */ /* 0x004fea000383ffff */
[----:B------:R-:W-:Y:S05]  /*8330*/  BRA `(.L_x_137) ;  /* 0xffffffac00787947 */ /* 0x000fea000383ffff */
.L_x_55:
[----:B-1----:R1:W2:Y:S02]  /*8340*/  SYNCS.PHASECHK.TRANS64.TRYWAIT P1, [R2+URZ+0xb0], R5 ;  /* 0x0000b005020075a7 */ /* 0x0022a400080211ff */
[----:B--2---:R-:W-:Y:S05]  /*8350*/  @!P1 NANOSLEEP.SYNCS 0x989680 ;  /* 0x009896800000995d */ /* 0x004fea0003900000 */
[----:B------:R-:W2:Y:S02]  /*8360*/  @!P1 SYNCS.PHASECHK.TRANS64 P1, [R2+URZ+0xb0], R5 ;  /* 0x0000b005020095a7 */ /* 0x000ea400080210ff */
[----:B--2---:R-:W-:Y:S05]  /*8370*/  @!P1 BRA `(.L_x_55) ;  /* 0xfffffffc00f09947 */ /* 0x004fea000383ffff */
[----:B------:R-:W-:Y:S05]  /*8380*/  BRA `(.L_x_138) ;  /* 0xffffffac00a87947 */ /* 0x000fea000383ffff */
.L_x_58:
[----:B------:R-:W-:-:S07]  /*8390*/  MOV R0, UR4 ;  /* 0x0000000400007c02 */ /* 0x000fce0008000f00 */
.L_x_139:
[----:B-1----:R1:W2:Y:S02]  /*83a0*/  SYNCS.PHASECHK.TRANS64.TRYWAIT P0, [R0+URZ+0xc0], R3 ;  /* 0x0000c003000075a7 */ /* 0x0022a400080011ff */
[----:B--2---:R-:W-:Y:S05]  /*83b0*/  @!P0 NANOSLEEP.SYNCS 0x989680 ;  /* 0x009896800000895d */ /* 0x004fea0003900000 */
[----:B------:R-:W2:Y:S02]  /*83c0*/  @!P0 SYNCS.PHASECHK.TRANS64 P0, [R0+URZ+0xc0], R3 ;  /* 0x0000c003000085a7 */ /* 0x000ea400080010ff */
[----:B--2---:R-:W-:Y:S05]  /*83d0*/  @!P0 BRA `(.L_x_139) ;  /* 0xfffffffc00f08947 */ /* 0x004fea000383ffff */
[----:B------:R-:W-:Y:S05]  /*83e0*/  BRA `(.L_x_57) ;  /* 0xffffffac00fc7947 */ /* 0x000fea000383ffff */
.L_x_65:
[----:B-1----:R1:W2:Y:S02]  /*83f0*/  SYNCS.PHASECHK.TRANS64.TRYWAIT P1, [R0+URZ+0xb0], R5 ;  /* 0x0000b005000075a7 */ /* 0x0022a400080211ff */
[----:B--2---:R-:W-:Y:S05]  /*8400*/  @!P1 NANOSLEEP.SYNCS 0x989680 ;  /* 0x009896800000995d */ /* 0x004fea0003900000 */
[----:B------:R-:W2:Y:S02]  /*8410*/  @!P1 SYNCS.PHASECHK.TRANS64 P1, [R0+URZ+0xb0], R5 ;  /* 0x0000b005000095a7 */ /* 0x000ea400080210ff */
[----:B--2---:R-:W-:Y:S05]  /*8420*/  @!P1 BRA `(.L_x_65) ;  /* 0xfffffffc00f09947 */ /* 0x004fea000383ffff */
[----:B------:R-:W-:Y:S05]  /*8430*/  BRA `(.L_x_140) ;  /* 0xffffffb400747947 */ /* 0x000fea000383ffff */
.L_x_66:
[----:B------:R-:W-:-:S07]  /*8440*/  MOV R3, UR31 ;  /* 0x0000001f00037c02 */ /* 0x000fce0008000f00 */
.L_x_141:
[----:B-1----:R1:W2:Y:S02]  /*8450*/  SYNCS.PHASECHK.TRANS64.TRYWAIT P0, [R3+URZ+0xf0], R0 ;  /* 0x0000f000030075a7 */ /* 0x0022a400080011ff */
[----:B--2---:R-:W-:Y:S05]  /*8460*/  @!P0 NANOSLEEP.SYNCS 0x989680 ;  /* 0x009896800000895d */ /* 0x004fea0003900000 */
[----:B------:R-:W2:Y:S02]  /*8470*/  @!P0 SYNCS.PHASECHK.TRANS64 P0, [R3+URZ+0xf0], R0 ;  /* 0x0000f000030085a7 */ /* 0x000ea400080010ff */
[----:B--2---:R-:W-:Y:S05]  /*8480*/  @!P0 BRA `(.L_x_141) ;  /* 0xfffffffc00f08947 */ /* 0x004fea000383ffff */
[----:B------:R-:W-:Y:S05]  /*8490*/  BRA `(.L_x_142) ;  /* 0xffffffb400c47947 */ /* 0x000fea000383ffff */
.L_x_69:
[----:B------:R-:W-:Y:S07]  /*84a0*/  MOV R0, UR5 ;  /* 0x0000000500007c02 */ /* 0x000fee0008000f00 */
.L_x_143:
[----:B-1----:R1:W2:Y:S02]  /*84b0*/  SYNCS.PHASECHK.TRANS64.TRYWAIT P0, [R0+URZ], R3 ;  /* 0x00000003000075a7 */ /* 0x0022a400080011ff */
[----:B--2---:R-:W-:Y:S05]  /*84c0*/  @!P0 NANOSLEEP.SYNCS 0x989680 ;  /* 0x009896800000895d */ /* 0x004fea0003900000 */
[----:B------:R-:W2:Y:S02]  /*84d0*/  @!P0 SYNCS.PHASECHK.TRANS64 P0, [R0+URZ], R3 ;  /* 0x00000003000085a7 */ /* 0x000ea400080010ff */
[----:B--2---:R-:W-:Y:S05]  /*84e0*/  @!P0 BRA `(.L_x_143) ;  /* 0xfffffffc00f08947 */ /* 0x004fea000383ffff */
[----:B------:R-:W-:Y:S05]  /*84f0*/  BRA `(.L_x_68) ;  /* 0xffffffb400e07947 */ /* 0x000fea000383ffff */
.L_x_72:
[----:B------:R-:W-:-:S07]  /*8500*/  MOV R0, UR4 ;  /* 0x0000000400007c02 */ /* 0x000fce0008000f00 */
.L_x_144:
[----:B--2---:R2:W4:Y:S02]  /*8510*/  SYNCS.PHASECHK.TRANS64.TRYWAIT P0, [R0+URZ], R3 ;  /* 0x00000003000075a7 */ /* 0x00452400080011ff */
[----:B----4-:R-:W-:Y:S05]  /*8520*/  @!P0 NANOSLEEP.SYNCS 0x989680 ;  /* 0x009896800000895d */ /* 0x010fea0003900000 */
[----:B------:R-:W4:Y:S02]  /*8530*/  @!P0 SYNCS.PHASECHK.TRANS64 P0, [R0+URZ], R3 ;  /* 0x00000003000085a7 */ /* 0x000f2400080010ff */
[----:B----4-:R-:W-:Y:S05]  /*8540*/  @!P0 BRA `(.L_x_144) ;  /* 0xfffffffc00f08947 */ /* 0x010fea000383ffff */
[----:B------:R-:W-:Y:S05]  /*8550*/  BRA `(.L_x_145) ;  /* 0xffffffb800bc7947 */ /* 0x000fea000383ffff */
.L_x_73:
[----:B------:R-:W-:-:S07]  /*8560*/  MOV R0, UR5 ;  /* 0x0000000500007c02 */ /* 0x000fce0008000f00 */
.L_x_146:
[----:B-1----:R1:W2:Y:S02]  /*8570*/  SYNCS.PHASECHK.TRANS64.TRYWAIT P0, [R0+URZ], R3 ;  /* 0x00000003000075a7 */ /* 0x0022a400080011ff */
[----:B--2---:R-:W-:Y:S05]  /*8580*/  @!P0 NANOSLEEP.SYNCS 0x989680 ;  /* 0x009896800000895d */ /* 0x004fea0003900000 */
[----:B------:R-:W2:Y:S02]  /*8590*/  @!P0 SYNCS.PHASECHK.TRANS64 P0, [R0+URZ], R3 ;  /* 0x00000003000085a7 */ /* 0x000ea400080010ff */
[----:B--2---:R-:W-:Y:S05]  /*85a0*/  @!P0 BRA `(.L_x_146) ;  /* 0xfffffffc00f08947 */ /* 0x004fea000383ffff */
[----:B------:R-:W-:Y:S05]  /*85b0*/  BRA `(.L_x_147) ;  /* 0xffffffb800c87947 */ /* 0x000fea000383ffff */
.L_x_74:
[----:B------:R-:W-:-:S07]  /*85c0*/  MOV R0, UR5 ;  /* 0x0000000500007c02 */ /* 0x000fce0008000f00 */
.L_x_148:
[----:B-1----:R1:W2:Y:S02]  /*85d0*/  SYNCS.PHASECHK.TRANS64.TRYWAIT P0, [R0+URZ], R3 ;  /* 0x00000003000075a7 */ /* 0x0022a400080011ff */
[----:B--2---:R-:W-:Y:S05]  /*85e0*/  @!P0 NANOSLEEP.SYNCS 0x989680 ;  /* 0x009896800000895d */ /* 0x004fea0003900000 */
[----:B------:R-:W2:Y:S02]  /*85f0*/  @!P0 SYNCS.PHASECHK.TRANS64 P0, [R0+URZ], R3 ;  /* 0x00000003000085a7 */ /* 0x000ea400080010ff */
[----:B--2---:R-:W-:Y:S05]  /*8600*/  @!P0 BRA `(.L_x_148) ;  /* 0xfffffffc00f08947 */ /* 0x004fea000383ffff */
[----:B------:R-:W-:Y:S05]  /*8610*/  BRA `(.L_x_149) ;  /* 0xffffffb800d47947 */ /* 0x000fea000383ffff */
.L_x_75:
[----:B------:R-:W-:-:S07]  /*8620*/  MOV R0, UR4 ;  /* 0x0000000400007c02 */ /* 0x000fce0008000f00 */
.L_x_150:
[----:B-1----:R1:W2:Y:S02]  /*8630*/  SYNCS.PHASECHK.TRANS64.TRYWAIT P0, [R0+URZ], R3 ;  /* 0x00000003000075a7 */ /* 0x0022a400080011ff */
[----:B--2---:R-:W-:Y:S05]  /*8640*/  @!P0 NANOSLEEP.SYNCS 0x989680 ;  /* 0x009896800000895d */ /* 0x004fea0003900000 */
[----:B------:R-:W2:Y:S02]  /*8650*/  @!P0 SYNCS.PHASECHK.TRANS64 P0, [R0+URZ], R3 ;  /* 0x00000003000085a7 */ /* 0x000ea400080010ff */
[----:B--2---:R-:W-:Y:S05]  /*8660*/  @!P0 BRA `(.L_x_150) ;  /* 0xfffffffc00f08947 */ /* 0x004fea000383ffff */
[----:B------:R-:W-:Y:S05]  /*8670*/  BRA `(.L_x_151) ;  /* 0xffffffb800e07947 */ /* 0x000fea000383ffff */
.L_x_80:
[----:B--2---:R2:W4:Y:S02]  /*8680*/  SYNCS.PHASECHK.TRANS64.TRYWAIT P0, [R12+URZ+0xb0], R9 ;  /* 0x0000b0090c0075a7 */ /* 0x00452400080011ff */
[----:B----4-:R-:W-:Y:S05]  /*8690*/  @!P0 NANOSLEEP.SYNCS 0x989680 ;  /* 0x009896800000895d */ /* 0x010fea0003900000 */
[----:B------:R-:W4:Y:S02]  /*86a0*/  @!P0 SYNCS.PHASECHK.TRANS64 P0, [R12+URZ+0xb0], R9 ;  /* 0x0000b0090c0085a7 */ /* 0x000f2400080010ff */
[----:B----4-:R-:W-:Y:S05]  /*86b0*/  @!P0 BRA `(.L_x_80) ;  /* 0xfffffffc00f08947 */ /* 0x010fea000383ffff */
[----:B------:R-:W-:Y:S05]  /*86c0*/  BRA `(.L_x_152) ;  /* 0xffffffc000007947 */ /* 0x000fea000383ffff */
.L_x_83:
[----:B------:R-:W-:Y:S07]  /*86d0*/  MOV R0, UR21 ;  /* 0x0000001500007c02 */ /* 0x000fee0008000f00 */
.L_x_153:
[----:B--2---:R2:W3:Y:S02]  /*86e0*/  SYNCS.PHASECHK.TRANS64.TRYWAIT P2, [R0+URZ+0xa8], R11 ;  /* 0x0000a80b000075a7 */ /* 0x0044e400080411ff */
[----:B---3--:R-:W-:Y:S05]  /*86f0*/  @!P2 NANOSLEEP.SYNCS 0x989680 ;  /* 0x009896800000a95d */ /* 0x008fea0003900000 */
[----:B------:R-:W3:Y:S02]  /*8700*/  @!P2 SYNCS.PHASECHK.TRANS64 P2, [R0+URZ+0xa8], R11 ;  /* 0x0000a80b0000a5a7 */ /* 0x000ee400080410ff */
[----:B---3--:R-:W-:Y:S05]  /*8710*/  @!P2 BRA `(.L_x_153) ;  /* 0xfffffffc00f0a947 */ /* 0x008fea000383ffff */
[----:B------:R-:W-:Y:S05]  /*8720*/  BRA `(.L_x_82) ;  /* 0xffffffc400687947 */ /* 0x000fea000383ffff */
.L_x_86:
[----:B--2---:R-:W-:Y:S07]  /*8730*/  MOV R0, UR21 ;  /* 0x0000001500007c02 */ /* 0x004fee0008000f00 */
.L_x_154:
[----:B--2---:R2:W3:Y:S02]  /*8740*/  SYNCS.PHASECHK.TRANS64.TRYWAIT P0, [R0+URZ+0x90], R9 ;  /* 0x00009009000075a7 */ /* 0x0044e400080011ff */
[----:B---3--:R-:W-:Y:S05]  /*8750*/  @!P0 NANOSLEEP.SYNCS 0x989680 ;  /* 0x009896800000895d */ /* 0x008fea0003900000 */
[----:B------:R-:W3:Y:S02]  /*8760*/  @!P0 SYNCS.PHASECHK.TRANS64 P0, [R0+URZ+0x90], R9 ;  /* 0x00009009000085a7 */ /* 0x000ee400080010ff */
[----:B---3--:R-:W-:Y:S05]  /*8770*/  @!P0 BRA `(.L_x_154) ;  /* 0xfffffffc00f08947 */ /* 0x008fea000383ffff */
[----:B------:R-:W-:Y:S05]  /*8780*/  BRA `(.L_x_155) ;  /* 0xffffffc400c47947 */ /* 0x000fea000383ffff */
.L_x_87:
[----:B------:R-:W-:Y:S07]  /*8790*/  MOV R0, UR21 ;  /* 0x0000001500007c02 */ /* 0x000fee0008000f00 */
.L_x_156:
[----:B--2---:R2:W3:Y:S02]  /*87a0*/  SYNCS.PHASECHK.TRANS64.TRYWAIT P0, [R0+URZ+0x98], R9 ;  /* 0x00009809000075a7 */ /* 0x0044e400080011ff */
[----:B---3--:R-:W-:Y:S05]  /*87b0*/  @!P0 NANOSLEEP.SYNCS 0x989680 ;  /* 0x009896800000895d */ /* 0x008fea0003900000 */
[----:B------:R-:W3:Y:S02]  /*87c0*/  @!P0 SYNCS.PHASECHK.TRANS64 P0, [R0+URZ+0x98], R9 ;  /* 0x00009809000085a7 */ /* 0x000ee400080010ff */
[----:B---3--:R-:W-:Y:S05]  /*87d0*/  @!P0 BRA `(.L_x_156) ;  /* 0xfffffffc00f08947 */ /* 0x008fea000383ffff */
[----:B------:R-:W-:Y:S05]  /*87e0*/  BRA `(.L_x_157) ;  /* 0xffffffc400fc7947 */ /* 0x000fea000383ffff */
.L_x_89:
[----:B------:R-:W-:-:S07]  /*87f0*/  MOV R0, UR21 ;  /* 0x0000001500007c02 */ /* 0x000fce0008000f00 */
.L_x_158:
[----:B---3--:R3:W4:Y:S02]  /*8800*/  SYNCS.PHASECHK.TRANS64.TRYWAIT P0, [R0+URZ+0x90], R3 ;  /* 0x00009003000075a7 */ /* 0x00872400080011ff */
[----:B----4-:R-:W-:Y:S05]  /*8810*/  @!P0 NANOSLEEP.SYNCS 0x989680 ;  /* 0x009896800000895d */ /* 0x010fea0003900000 */
[----:B------:R-:W4:Y:S02]  /*8820*/  @!P0 SYNCS.PHASECHK.TRANS64 P0, [R0+URZ+0x90], R3 ;  /* 0x00009003000085a7 */ /* 0x000f2400080010ff */
[----:B----4-:R-:W-:Y:S05]  /*8830*/  @!P0 BRA `(.L_x_158) ;  /* 0xfffffffc00f08947 */ /* 0x010fea000383ffff */
[----:B------:R-:W-:Y:S05]  /*8840*/  BRA `(.L_x_159) ;  /* 0xffffffc8006c7947 */ /* 0x000fea000383ffff */
.L_x_91:
[----:B--2---:R2:W3:Y:S02]  /*8850*/  SYNCS.PHASECHK.TRANS64.TRYWAIT P0, [R3+URZ+0xb0], R0 ;  /* 0x0000b000030075a7 */ /* 0x0044e400080011ff */
[----:B---3--:R-:W-:Y:S05]  /*8860*/  @!P0 NANOSLEEP.SYNCS 0x989680 ;  /* 0x009896800000895d */ /* 0x008fea0003900000 */
[----:B------:R-:W3:Y:S02]  /*8870*/  @!P0 SYNCS.PHASECHK.TRANS64 P0, [R3+URZ+0xb0], R0 ;  /* 0x0000b000030085a7 */ /* 0x000ee400080010ff */
[----:B---3--:R-:W-:Y:S05]  /*8880*/  @!P0 BRA `(.L_x_91) ;  /* 0xfffffffc00f08947 */ /* 0x008fea000383ffff */
[----:B------:R-:W-:Y:S05]  /*8890*/  BRA `(.L_x_160) ;  /* 0xffffffcc00387947 */ /* 0x000fea000383ffff */
.L_x_102:
[----:B--2---:R2:W1:Y:S02]  /*88a0*/  SYNCS.PHASECHK.TRANS64.TRYWAIT P1, [R2+URZ+0x80], R3 ;  /* 0x00008003020075a7 */ /* 0x00446400080211ff */
[----:B-1----:R-:W-:Y:S05]  /*88b0*/  @!P1 NANOSLEEP.SYNCS 0x989680 ;  /* 0x009896800000995d */ /* 0x002fea0003900000 */
[----:B------:R-:W1:Y:S02]  /*88c0*/  @!P1 SYNCS.PHASECHK.TRANS64 P1, [R2+URZ+0x80], R3 ;  /* 0x00008003020095a7 */ /* 0x000e6400080210ff */
[----:B-1----:R-:W-:Y:S05]  /*88d0*/  @!P1 BRA `(.L_x_102) ;  /* 0xfffffffc00f09947 */ /* 0x002fea000383ffff */
[----:B------:R-:W-:Y:S05]  /*88e0*/  BRA `(.L_x_101) ;  /* 0xffffffd8009c7947 */ /* 0x000fea000383ffff */
.L_x_104:
[----:B-1----:R1:W3:Y:S02]  /*88f0*/  SYNCS.PHASECHK.TRANS64.TRYWAIT P0, [R99+URZ+0xd0], R4 ;  /* 0x0000d004630075a7 */ /* 0x0022e400080011ff */
[----:B---3--:R-:W-:Y:S05]  /*8900*/  @!P0 NANOSLEEP.SYNCS 0x989680 ;  /* 0x009896800000895d */ /* 0x008fea0003900000 */
[----:B------:R-:W3:Y:S02]  /*8910*/  @!P0 SYNCS.PHASECHK.TRANS64 P0, [R99+URZ+0xd0], R4 ;  /* 0x0000d004630085a7 */ /* 0x000ee400080010ff */
[----:B---3--:R-:W-:Y:S05]  /*8920*/  @!P0 BRA `(.L_x_104) ;  /* 0xfffffffc00f08947 */ /* 0x008fea000383ffff */
[----:B------:R-:W-:Y:S05]  /*8930*/  BRA `(.L_x_103) ;  /* 0xffffffd800ec7947 */ /* 0x000fea000383ffff */
.L_x_112:
[----:B---3--:R3:W4:Y:S02]  /*8940*/  SYNCS.PHASECHK.TRANS64.TRYWAIT P0, [R112+URZ+0x80], R3 ;  /* 0x00008003700075a7 */ /* 0x00872400080011ff */
[----:B----4-:R-:W-:Y:S05]  /*8950*/  @!P0 NANOSLEEP.SYNCS 0x989680 ;  /* 0x009896800000895d */ /* 0x010fea0003900000 */
[----:B------:R-:W4:Y:S02]  /*8960*/  @!P0 SYNCS.PHASECHK.TRANS64 P0, [R112+URZ+0x80], R3 ;  /* 0x00008003700085a7 */ /* 0x000f2400080010ff */
[----:B----4-:R-:W-:Y:S05]  /*8970*/  @!P0 BRA `(.L_x_112) ;  /* 0xfffffffc00f08947 */ /* 0x010fea000383ffff */
[----:B------:R-:W-:Y:S05]  /*8980*/  BRA `(.L_x_111) ;  /* 0xffffffe400e07947 */ /* 0x000fea000383ffff */
        .weak           $__internal_0_$__cuda_sm10x_tcgen05_guardrail_trap_col_being_dealloced_not_returned_by_alloc
        .type           $__internal_0_$__cuda_sm10x_tcgen05_guardrail_trap_col_being_dealloced_not_returned_by_alloc,@function
        .size           $__internal_0_$__cuda_sm10x_tcgen05_guardrail_trap_col_being_dealloced_not_returned_by_alloc,($__internal_1_$__cuda_sm10x_tcgen05_guardrail_trap_phase_invalid_during_alloc - $__internal_0_$__cuda_sm10x_tcgen05_guardrail_trap_col_being_dealloced_not_returned_by_alloc)
$__internal_0_$__cuda_sm10x_tcgen05_guardrail_trap_col_being_dealloced_not_returned_by_alloc:
[----:B------:R-:W-:Y:S05]  /*8990*/  BPT.TRAP 0x1 ;  /* 0x000000040000795c */ /* 0x000fea0000300000 */
[----:B------:R-:W-:-:S04]  /*89a0*/  HFMA2 R3, -RZ, RZ, 0, 0 ;  /* 0x00000000ff037431 */ /* 0x000fc800000001ff */
[----:B------:R-:W-:Y:S05]  /*89b0*/  RET.REL.NODEC R2 `(_ZN7cutlass13device_kernelINS_4gemm6kernel13GemmUniversalIN4cute5tupleIJiiiiEEENS1_10collective13CollectiveMmaINS1_35MainloopSm100TmaUmmaWarpSpecializedILi8ELi2ELi4ENS5_IJNS4_1CILi4EEESB_NSA_ILi1EEEEEEEENS5_IJNSA_ILi64EEENSA_ILi128EEESG_EEENS_12float_e4m3_tENS5_IJlSC_lEEESI_SJ_NS4_8TiledMMAINS4_8MMA_AtomIJNS4_10MMA_TraitsINS4_19SM100_MMA_F8F6F4_SSEJSI_SI_fSF_SG_NS4_17integral_constantINS4_4UMMA5MajorELSQ_0EEESR_NSO_INSP_7ScaleInELSS_0EEEST_EEEEEENS4_6LayoutINS5_IJSC_SC_SC_EEENS5_IJNSA_ILi0EEESY_SY_EEEEENS5_IJNS4_10UnderscoreES11_S11_EEEEENS4_23SM90_TMA_LOAD_MULTICASTENS4_14ComposedLayoutINS4_7SwizzleILi3ELi4ELi3EEENS4_18smem_ptr_flag_bitsILi8EEENSW_INS5_IJNSA_ILi8EEESG_EEENS5_IJSG_SC_EEEEEEEvNS4_8identityES14_S1E_vS1F_EENS_8epilogue10collective18CollectiveEpilogueINS1H_23Sm100TmaWarpSpecializedILi2ELi2ELi32ELb0ELb0EEEJSH_NS5_IJNSW_ISF_SC_EES1M_EEESI_SJ_SI_SJ_NS1H_6fusion15FusionCallbacksIS1L_NS1O_17LinearCombinationISI_fSI_fLNS_15FloatRoundStyleE2EEESH_S1N_JEEENS4_5SM1004TMEM4LOAD26SM100_TMEM_LOAD_16dp32b32xENS4_13SM90_TMA_LOADENS15_INS16_ILi2ELi4ELi3EEES19_NSW_INS5_IJS1A_SF_EEENS5_IJSF_SC_EEEEEEENS4_39AutoVectorizingCopyWithAssumedAlignmentILi128EEENS4_14SM90_TMA_STOREES23_S25_S25_EEEvvEEEEvNT_6ParamsE) ;  /* 0xffffff7402907950 */ /* 0x000fea0003c3ffff */
        .weak           $__internal_1_$__cuda_sm10x_tcgen05_guardrail_trap_phase_invalid_during_alloc
        .type           $__internal_1_$__cuda_sm10x_tcgen05_guardrail_trap_phase_invalid_during_alloc,@function
        .size           $__internal_1_$__cuda_sm10x_tcgen05_guardrail_trap_phase_invalid_during_alloc,($__internal_2_$__cuda_sm10x_tcgen05_guardrail_trap_unallocated_columns_being_dealloced - $__internal_1_$__cuda_sm10x_tcgen05_guardrail_trap_phase_invalid_during_alloc)
$__internal_1_$__cuda_sm10x_tcgen05_guardrail_trap_phase_invalid_during_alloc:
[----:B------:R-:W-:Y:S05]  /*89c0*/  BPT.TRAP 0x1 ;  /* 0x000000040000795c */ /* 0x000fea0000300000 */
[----:B------:R-:W-:-:S04]  /*89d0*/  MOV R5, 0x0 ;  /* 0x0000000000057802 */ /* 0x000fc80000000f00 */
[----:B------:R-:W-:Y:S05]  /*89e0*/  RET.REL.NODEC R4 `(_ZN7cutlass13device_kernelINS_4gemm6kernel13GemmUniversalIN4cute5tupleIJiiiiEEENS1_10collective13CollectiveMmaINS1_35MainloopSm100TmaUmmaWarpSpecializedILi8ELi2ELi4ENS5_IJNS4_1CILi4EEESB_NSA_ILi1EEEEEEEENS5_IJNSA_ILi64EEENSA_ILi128EEESG_EEENS_12float_e4m3_tENS5_IJlSC_lEEESI_SJ_NS4_8TiledMMAINS4_8MMA_AtomIJNS4_10MMA_TraitsINS4_19SM100_MMA_F8F6F4_SSEJSI_SI_fSF_SG_NS4_17integral_constantINS4_4UMMA5MajorELSQ_0EEESR_NSO_INSP_7ScaleInELSS_0EEEST_EEEEEENS4_6LayoutINS5_IJSC_SC_SC_EEENS5_IJNSA_ILi0EEESY_SY_EEEEENS5_IJNS4_10UnderscoreES11_S11_EEEEENS4_23SM90_TMA_LOAD_MULTICASTENS4_14ComposedLayoutINS4_7SwizzleILi3ELi4ELi3EEENS4_18smem_ptr_flag_bitsILi8EEENSW_INS5_IJNSA_ILi8EEESG_EEENS5_IJSG_SC_EEEEEEEvNS4_8identityES14_S1E_vS1F_EENS_8epilogue10collective18CollectiveEpilogueINS1H_23Sm100TmaWarpSpecializedILi2ELi2ELi32ELb0ELb0EEEJSH_NS5_IJNSW_ISF_SC_EES1M_EEESI_SJ_SI_SJ_NS1H_6fusion15FusionCallbacksIS1L_NS1O_17LinearCombinationISI_fSI_fLNS_15FloatRoundStyleE2EEESH_S1N_JEEENS4_5SM1004TMEM4LOAD26SM100_TMEM_LOAD_16dp32b32xENS4_13SM90_TMA_LOADENS15_INS16_ILi2ELi4ELi3EEES19_NSW_INS5_IJS1A_SF_EEENS5_IJSF_SC_EEEEEEENS4_39AutoVectorizingCopyWithAssumedAlignmentILi128EEENS4_14SM90_TMA_STOREES23_S25_S25_EEEvvEEEEvNT_6ParamsE) ;  /* 0xffffff7404847950 */ /* 0x000fea0003c3ffff */
        .weak           $__internal_2_$__cuda_sm10x_tcgen05_guardrail_trap_unallocated_columns_being_dealloced
        .type           $__internal_2_$__cuda_sm10x_tcgen05_guardrail_trap_unallocated_columns_being_dealloced,@function
        .size           $__internal_2_$__cuda_sm10x_tcgen05_guardrail_trap_unallocated_columns_being_dealloced,(.L_x_162 - $__internal_2_$__cuda_sm10x_tcgen05_guardrail_trap_unallocated_columns_being_dealloced)
$__internal_2_$__cuda_sm10x_tcgen05_guardrail_trap_unallocated_columns_being_dealloced:
[----:B------:R-:W-:Y:S05]  /*89f0*/  BPT.TRAP 0x1 ;  /* 0x000000040000795c */ /* 0x000fea0000300000 */
[----:B------:R-:W-:-:S04]  /*8a00*/  HFMA2 R3, -RZ, RZ, 0, 0 ;  /* 0x00000000ff037431 */ /* 0x000fc800000001ff */
[----:B------:R-:W-:Y:S05]  /*8a10*/  RET.REL.NODEC R2 `(_ZN7cutlass13device_kernelINS_4gemm6kernel13GemmUniversalIN4cute5tupleIJiiiiEEENS1_10collective13CollectiveMmaINS1_35MainloopSm100TmaUmmaWarpSpecializedILi8ELi2ELi4ENS5_IJNS4_1CILi4EEESB_NSA_ILi1EEEEEEEENS5_IJNSA_ILi64EEENSA_ILi128EEESG_EEENS_12float_e4m3_tENS5_IJlSC_lEEESI_SJ_NS4_8TiledMMAINS4_8MMA_AtomIJNS4_10MMA_TraitsINS4_19SM100_MMA_F8F6F4_SSEJSI_SI_fSF_SG_NS4_17integral_constantINS4_4UMMA5MajorELSQ_0EEESR_NSO_INSP_7ScaleInELSS_0EEEST_EEEEEENS4_6LayoutINS5_IJSC_SC_SC_EEENS5_IJNSA_ILi0EEESY_SY_EEEEENS5_IJNS4_10UnderscoreES11_S11_EEEEENS4_23SM90_TMA_LOAD_MULTICASTENS4_14ComposedLayoutINS4_7SwizzleILi3ELi4ELi3EEENS4_18smem_ptr_flag_bitsILi8EEENSW_INS5_IJNSA_ILi8EEESG_EEENS5_IJSG_SC_EEEEEEEvNS4_8identityES14_S1E_vS1F_EENS_8epilogue10collective18CollectiveEpilogueINS1H_23Sm100TmaWarpSpecializedILi2ELi2ELi32ELb0ELb0EEEJSH_NS5_IJNSW_ISF_SC_EES1M_EEESI_SJ_SI_SJ_NS1H_6fusion15FusionCallbacksIS1L_NS1O_17LinearCombinationISI_fSI_fLNS_15FloatRoundStyleE2EEESH_S1N_JEEENS4_5SM1004TMEM4LOAD26SM100_TMEM_LOAD_16dp32b32xENS4_13SM90_TMA_LOADENS15_INS16_ILi2ELi4ELi3EEES19_NSW_INS5_IJS1A_SF_EEENS5_IJSF_SC_EEEEEEENS4_39AutoVectorizingCopyWithAssumedAlignmentILi128EEENS4_14SM90_TMA_STOREES23_S25_S25_EEEvvEEEEvNT_6ParamsE) ;  /* 0xffffff7402787950 */ /* 0x000fea0003c3ffff */
.L_x_161:
[----:B------:R-:W-:-:S00]  /*8a20*/  BRA `(.L_x_161) ;  /* 0xfffffffc00fc7947 */ /* 0x000fc0000383ffff */
[----:B------:R-:W-:-:S00]  /*8a30*/  NOP ;  /* 0x0000000000007918 */ /* 0x000fc00000000000 */
        /* <DEDUP_REMOVED lines=12> */
.L_x_162:


//--------------------- .nv.global.init           --------------------------
	.section	.nv.global.init,"aw",@progbits
.nv.global.init:
	.type		$str$27,@object
	.size		$str$27,($str$28 - $str$27)
$str$27:
        /*0000*/ 	.byte	0x28, 0x61, 0x64, 0x64, 0x72, 0x65, 0x73, 0x73, 0x20, 0x26, 0x20, 0x6d, 0x61, 0x73, 0x6b, 0x29
        /*0010*/ 	.byte	0x20, 0x3d, 0x3d, 0x20, 0x30, 0x00
	.type		$str$28,@object
	.size		$str$28,($str$26 - $str$28)
$str$28:
        /*0016*/ 	.byte	0x2f, 0x74, 0x6d, 0x70, 0x2f, 0x63, 0x75, 0x74, 0x6c, 0x61, 0x73, 0x73, 0x5f, 0x73, 0x77, 0x65
        /*0026*/ 	.byte	0x65, 0x70, 0x5f, 0x73, 0x72, 0x63, 0x2f, 0x69, 0x6e, 0x63, 0x6c, 0x75, 0x64, 0x65, 0x2f, 0x63
        /*0036*/ 	.byte	0x75, 0x74, 0x65, 0x2f, 0x70, 0x6f, 0x69, 0x6e, 0x74, 0x65, 0x72, 0x5f, 0x66, 0x6c, 0x61, 0x67
        /*0046*/ 	.byte	0x67, 0x65, 0x64, 0x2e, 0x68, 0x70, 0x70, 0x00
	.type		$str$26,@object
	.size		$str$26,($str$25 - $str$26)
$str$26:
        /*004e*/ 	.byte	0x2f, 0x74, 0x6d, 0x70, 0x2f, 0x63, 0x75, 0x74, 0x6c, 0x61, 0x73, 0x73, 0x5f, 0x73, 0x77, 0x65
        /*005e*/ 	.byte	0x65, 0x70, 0x5f, 0x73, 0x72, 0x63, 0x2f, 0x69, 0x6e, 0x63, 0x6c, 0x75, 0x64, 0x65, 0x2f, 0x63
        /*006e*/ 	.byte	0x75, 0x74, 0x65, 0x2f, 0x61, 0x74, 0x6f, 0x6d, 0x2f, 0x63, 0x6f, 0x70, 0x79, 0x5f, 0x74, 0x72
        /*007e*/ 	.byte	0x61, 0x69, 0x74, 0x73, 0x5f, 0x73, 0x6d, 0x31, 0x30, 0x30, 0x2e, 0x68, 0x70, 0x70, 0x00
	.type		$str$25,@object
	.size		$str$25,(__unnamed_1 - $str$25)
$str$25:
        /*008d*/ 	.byte	0x28, 0x28, 0x75, 0x69, 0x6e, 0x74, 0x33, 0x32, 0x5f, 0x74, 0x28, 0x74, 0x68, 0x72, 0x65, 0x61
        /*009d*/ 	.byte	0x64, 0x49, 0x64, 0x78, 0x2e, 0x78, 0x29, 0x20, 0x2f, 0x20, 0x33, 0x32, 0x29, 0x20, 0x25, 0x20
        /*00ad*/ 	.byte	0x34, 0x29, 0x20, 0x3d, 0x3d, 0x20, 0x28, 0x28, 0x28, 0x74, 0x6d, 0x65, 0x6d, 0x5f, 0x61, 0x64
        /*00bd*/ 	.byte	0x64, 0x72, 0x20, 0x3e, 0x3e, 0x20, 0x31, 0x36, 0x29, 0x20, 0x2f, 0x20, 0x33, 0x32, 0x29, 0x20
        /*00cd*/ 	.byte	0x25, 0x20, 0x34, 0x29, 0x00
	.type		__unnamed_1,@object
	.size		__unnamed_1,(__unnamed_2 - __unnamed_1)
__unnamed_1:
        /*00d2*/ 	.byte	0x61, 0x75, 0x74, 0x6f, 0x20, 0x63, 0x75, 0x74, 0x65, 0x3a, 0x3a, 0x61, 0x73, 0x5f, 0x70, 0x6f
        /* <DEDUP_REMOVED lines=24> */
        /*0262*/ 	.byte	0x3c, 0x34, 0x30, 0x39, 0x36, 0x3e, 0x3e, 0x3e, 0x3e, 0x5d, 0x00
	.type		__unnamed_2,@object
	.size		__unnamed_2,(.L_2 - __unnamed_2)
__unnamed_2:
        /* <DEDUP_REMOVED lines=40> */
        /*04ed*/ 	.byte	0x74, 0x65, 0x3a, 0x3a, 0x43, 0x3c, 0x30, 0x3e, 0x3e, 0x3e, 0x3e, 0x5d, 0x00
.L_2:


//--------------------- .nv.shared._ZN7cutlass13device_kernelINS_4gemm6kernel13GemmUniversalIN4cute5tupleIJiiiiEEENS1_10collective13CollectiveMmaINS1_35MainloopSm100TmaUmmaWarpSpecializedILi8ELi2ELi4ENS5_IJNS4_1CILi4EEESB_NSA_ILi1EEEEEEEENS5_IJNSA_ILi64EEENSA_ILi128EEESG_EEENS_12float_e4m3_tENS5_IJlSC_lEEESI_SJ_NS4_8TiledMMAINS4_8MMA_AtomIJNS4_10MMA_TraitsINS4_19SM100_MMA_F8F6F4_SSEJSI_SI_fSF_SG_NS4_17integral_constantINS4_4UMMA5MajorELSQ_0EEESR_NSO_INSP_7ScaleInELSS_0EEEST_EEEEEENS4_6LayoutINS5_IJSC_SC_SC_EEENS5_IJNSA_ILi0EEESY_SY_EEEEENS5_IJNS4_10UnderscoreES11_S11_EEEEENS4_23SM90_TMA_LOAD_MULTICASTENS4_14ComposedLayoutINS4_7SwizzleILi3ELi4ELi3EEENS4_18smem_ptr_flag_bitsILi8EEENSW_INS5_IJNSA_ILi8EEESG_EEENS5_IJSG_SC_EEEEEEEvNS4_8identityES14_S1E_vS1F_EENS_8epilogue10collective18CollectiveEpilogueINS1H_23Sm100TmaWarpSpecializedILi2ELi2ELi32ELb0ELb0EEEJSH_NS5_IJNSW_ISF_SC_EES1M_EEESI_SJ_SI_SJ_NS1H_6fusion15FusionCallbacksIS1L_NS1O_17LinearCombinationISI_fSI_fLNS_15FloatRoundStyleE2EEESH_S1N_JEEENS4_5SM1004TMEM4LOAD26SM100_TMEM_LOAD_16dp32b32xENS4_13SM90_TMA_LOADENS15_INS16_ILi2ELi4ELi3EEES19_NSW_INS5_IJS1A_SF_EEENS5_IJSF_SC_EEEEEEENS4_39AutoVectorizingCopyWithAssumedAlignmentILi128EEENS4_14SM90_TMA_STOREES23_S25_S25_EEEvvEEEEvNT_6ParamsE --------------------------
	.section	.nv.shared._ZN7cutlass13device_kernelINS_4gemm6kernel13GemmUniversalIN4cute5tupleIJiiiiEEENS1_10collective13CollectiveMmaINS1_35MainloopSm100TmaUmmaWarpSpecializedILi8ELi2ELi4ENS5_IJNS4_1CILi4EEESB_NSA_ILi1EEEEEEEENS5_IJNSA_ILi64EEENSA_ILi128EEESG_EEENS_12float_e4m3_tENS5_IJlSC_lEEESI_SJ_NS4_8TiledMMAINS4_8MMA_AtomIJNS4_10MMA_TraitsINS4_19SM100_MMA_F8F6F4_SSEJSI_SI_fSF_SG_NS4_17integral_constantINS4_4UMMA5MajorELSQ_0EEESR_NSO_INSP_7ScaleInELSS_0EEEST_EEEEEENS4_6LayoutINS5_IJSC_SC_SC_EEENS5_IJNSA_ILi0EEESY_SY_EEEEENS5_IJNS4_10UnderscoreES11_S11_EEEEENS4_23SM90_TMA_LOAD_MULTICASTENS4_14ComposedLayoutINS4_7SwizzleILi3ELi4ELi3EEENS4_18smem_ptr_flag_bitsILi8EEENSW_INS5_IJNSA_ILi8EEESG_EEENS5_IJSG_SC_EEEEEEEvNS4_8identityES14_S1E_vS1F_EENS_8epilogue10collective18CollectiveEpilogueINS1H_23Sm100TmaWarpSpecializedILi2ELi2ELi32ELb0ELb0EEEJSH_NS5_IJNSW_ISF_SC_EES1M_EEESI_SJ_SI_SJ_NS1H_6fusion15FusionCallbacksIS1L_NS1O_17LinearCombinationISI_fSI_fLNS_15FloatRoundStyleE2EEESH_S1N_JEEENS4_5SM1004TMEM4LOAD26SM100_TMEM_LOAD_16dp32b32xENS4_13SM90_TMA_LOADENS15_INS16_ILi2ELi4ELi3EEES19_NSW_INS5_IJS1A_SF_EEENS5_IJSF_SC_EEEEEEENS4_39AutoVectorizingCopyWithAssumedAlignmentILi128EEENS4_14SM90_TMA_STOREES23_S25_S25_EEEvvEEEEvNT_6ParamsE,"aw",@nobits
	.sectionflags	@""
	.align	16
	.zero		1024


//--------------------- .nv.shared.reserved.0     --------------------------
	.section	.nv.shared.reserved.0,"aw",@nobits
	.weak		__nv_reservedSMEM_offset_0_alias
	.size		__nv_reservedSMEM_offset_0_alias, 0, 64
	.other		__nv_reservedSMEM_offset_0_alias,@"STO_CUDA_RESERVED_SHARED STV_DEFAULT"
__nv_reservedSMEM_offset_0_alias:
	.zero		0
.nv.shared.reserved.0:
	.zero		64
	.weak		__nv_reservedSMEM_tcgen05_partition
	.type		__nv_reservedSMEM_tcgen05_partition,@object
	.size		__nv_reservedSMEM_tcgen05_partition,(.L_0 - __nv_reservedSMEM_tcgen05_partition)
__nv_reservedSMEM_tcgen05_partition:
	.zero		32
.L_0:


//--------------------- .nv.global                --------------------------
	.section	.nv.global,"aw",@nobits
.nv.global:
	.type		_ZN40_INTERNAL_6749d533_4_k_cu_1e86cbec_302404cute1_E,@object
	.size		_ZN40_INTERNAL_6749d533_4_k_cu_1e86cbec_302404cute1_E,(_ZN40_INTERNAL_6749d533_4_k_cu_1e86cbec_302404cuda3std3__45__cpo6cbeginE - _ZN40_INTERNAL_6749d533_4_k_cu_1e86cbec_302404cute1_E)
_ZN40_INTERNAL_6749d533_4_k_cu_1e86cbec_302404cute1_E:
	.zero		1
	.type		_ZN40_INTERNAL_6749d533_4_k_cu_1e86cbec_302404cuda3std3__45__cpo6cbeginE,@object
	.size		_ZN40_INTERNAL_6749d533_4_k_cu_1e86cbec_302404cuda3std3__45__cpo6cbeginE,(_ZN40_INTERNAL_6749d533_4_k_cu_1e86cbec_302404cuda3std3__48in_placeE - _ZN40_INTERNAL_6749d533_4_k_cu_1e86cbec_302404cuda3std3__45__cpo6cbeginE)
_ZN40_INTERNAL_6749d533_4_k_cu_1e86cbec_302404cuda3std3__45__cpo6cbeginE:
	.zero		1
	.type		_ZN40_INTERNAL_6749d533_4_k_cu_1e86cbec_302404cuda3std3__48in_placeE,@object
	.size		_ZN40_INTERNAL_6749d533_4_k_cu_1e86cbec_302404cuda3std3__48in_placeE,(_ZN40_INTERNAL_6749d533_4_k_cu_1e86cbec_302404cuda3std6ranges3__45__cpo9iter_moveE - _ZN40_INTERNAL_6749d533_4_k_cu_1e86cbec_302404cuda3std3__48in_placeE)
_ZN40_INTERNAL_6749d533_4_k_cu_1e86cbec_302404cuda3std3__48in_placeE:
	.zero		1
	.type		_ZN40_INTERNAL_6749d533_4_k_cu_1e86cbec_302404cuda3std6ranges3__45__cpo9iter_moveE,@object
	.size		_ZN40_INTERNAL_6749d533_4_k_cu_1e86cbec_302404cuda3std6ranges3__45__cpo9iter_moveE,(_ZN40_INTERNAL_6749d533_4_k_cu_1e86cbec_302404cuda3std3__45__cpo5beginE - _ZN40_INTERNAL_6749d533_4_k_cu_1e86cbec_302404cuda3std6ranges3__45__cpo9iter_moveE)
_ZN40_INTERNAL_6749d533_4_k_cu_1e86cbec_302404cuda3std6ranges3__45__cpo9iter_moveE:
	.zero		1
	.type		_ZN40_INTERNAL_6749d533_4_k_cu_1e86cbec_302404cuda3std3__45__cpo5beginE,@object
	.size		_ZN40_INTERNAL_6749d533_4_k_cu_1e86cbec_302404cuda3std3__45__cpo5beginE,(_ZN40_INTERNAL_6749d533_4_k_cu_1e86cbec_302404cuda3std3__442_GLOBAL__N__6749d533_4_k_cu_1e86cbec_302406ignoreE - _ZN40_INTERNAL_6749d533_4_k_cu_1e86cbec_302404cuda3std3__45__cpo5beginE)
_ZN40_INTERNAL_6749d533_4_k_cu_1e86cbec_302404cuda3std3__45__cpo5beginE:
	.zero		1
	.type		_ZN40_INTERNAL_6749d533_4_k_cu_1e86cbec_302404cuda3std3__442_GLOBAL__N__6749d533_4_k_cu_1e86cbec_302406ignoreE,@object
	.size		_ZN40_INTERNAL_6749d533_4_k_cu_1e86cbec_302404cuda3std3__442_GLOBAL__N__6749d533_4_k_cu_1e86cbec_302406ignoreE,(_ZN40_INTERNAL_6749d533_4_k_cu_1e86cbec_302404cute7productE - _ZN40_INTERNAL_6749d533_4_k_cu_1e86cbec_302404cuda3std3__442_GLOBAL__N__6749d533_4_k_cu_1e86cbec_302406ignoreE)
_ZN40_INTERNAL_6749d533_4_k_cu_1e86cbec_302404cuda3std3__442_GLOBAL__N__6749d533_4_k_cu_1e86cbec_302406ignoreE:
	.zero		1
	.type		_ZN40_INTERNAL_6749d533_4_k_cu_1e86cbec_302404cute7productE,@object
	.size		_ZN40_INTERNAL_6749d533_4_k_cu_1e86cbec_302404cute7productE,(_ZN40_INTERNAL_6749d533_4_k_cu_1e86cbec_302404cuda3std3__45__cpo3endE - _ZN40_INTERNAL_6749d533_4_k_cu_1e86cbec_302404cute7productE)
_ZN40_INTERNAL_6749d533_4_k_cu_1e86cbec_302404cute7productE:
	.zero		1
	.type		_ZN40_INTERNAL_6749d533_4_k_cu_1e86cbec_302404cuda3std3__45__cpo3endE,@object
	.size		_ZN40_INTERNAL_6749d533_4_k_cu_1e86cbec_302404cuda3std3__45__cpo3endE,(_ZN40_INTERNAL_6749d533_4_k_cu_1e86cbec_302404cuda3std3__419piecewise_constructE - _ZN40_INTERNAL_6749d533_4_k_cu_1e86cbec_302404cuda3std3__45__cpo3endE)
_ZN40_INTERNAL_6749d533_4_k_cu_1e86cbec_302404cuda3std3__45__cpo3endE:
	.zero		1
	.type		_ZN40_INTERNAL_6749d533_4_k_cu_1e86cbec_302404cuda3std3__419piecewise_constructE,@object
	.size		_ZN40_INTERNAL_6749d533_4_k_cu_1e86cbec_302404cuda3std3__419piecewise_constructE,(_ZN40_INTERNAL_6749d533_4_k_cu_1e86cbec_302404cuda3std3__45__cpo4cendE - _ZN40_INTERNAL_6749d533_4_k_cu_1e86cbec_302404cuda3std3__419piecewise_constructE)
_ZN40_INTERNAL_6749d533_4_k_cu_1e86cbec_302404cuda3std3__419piecewise_constructE:
	.zero		1
	.type		_ZN40_INTERNAL_6749d533_4_k_cu_1e86cbec_302404cuda3std3__45__cpo4cendE,@object
	.size		_ZN40_INTERNAL_6749d533_4_k_cu_1e86cbec_302404cuda3std3__45__cpo4cendE,(_ZN40_INTERNAL_6749d533_4_k_cu_1e86cbec_302404cuda3std6ranges3__45__cpo4swapE - _ZN40_INTERNAL_6749d533_4_k_cu_1e86cbec_302404cuda3std3__45__cpo4cendE)
_ZN40_INTERNAL_6749d533_4_k_cu_1e86cbec_302404cuda3std3__45__cpo4cendE:
	.zero		1
	.type		_ZN40_INTERNAL_6749d533_4_k_cu_1e86cbec_302404cuda3std6ranges3__45__cpo4swapE,@object
	.size		_ZN40_INTERNAL_6749d533_4_k_cu_1e86cbec_302404cuda3std6ranges3__45__cpo4swapE,(.L_10 - _ZN40_INTERNAL_6749d533_4_k_cu_1e86cbec_302404cuda3std6ranges3__45__cpo4swapE)
_ZN40_INTERNAL_6749d533_4_k_cu_1e86cbec_302404cuda3std6ranges3__45__cpo4swapE:
	.zero		1
.L_10:


//--------------------- .nv.constant0._ZN7cutlass13device_kernelINS_4gemm6kernel13GemmUniversalIN4cute5tupleIJiiiiEEENS1_10collective13CollectiveMmaINS1_35MainloopSm100TmaUmmaWarpSpecializedILi8ELi2ELi4ENS5_IJNS4_1CILi4EEESB_NSA_ILi1EEEEEEEENS5_IJNSA_ILi64EEENSA_ILi128EEESG_EEENS_12float_e4m3_tENS5_IJlSC_lEEESI_SJ_NS4_8TiledMMAINS4_8MMA_AtomIJNS4_10MMA_TraitsINS4_19SM100_MMA_F8F6F4_SSEJSI_SI_fSF_SG_NS4_17integral_constantINS4_4UMMA5MajorELSQ_0EEESR_NSO_INSP_7ScaleInELSS_0EEEST_EEEEEENS4_6LayoutINS5_IJSC_SC_SC_EEENS5_IJNSA_ILi0EEESY_SY_EEEEENS5_IJNS4_10UnderscoreES11_S11_EEEEENS4_23SM90_TMA_LOAD_MULTICASTENS4_14ComposedLayoutINS4_7SwizzleILi3ELi4ELi3EEENS4_18smem_ptr_flag_bitsILi8EEENSW_INS5_IJNSA_ILi8EEESG_EEENS5_IJSG_SC_EEEEEEEvNS4_8identityES14_S1E_vS1F_EENS_8epilogue10collective18CollectiveEpilogueINS1H_23Sm100TmaWarpSpecializedILi2ELi2ELi32ELb0ELb0EEEJSH_NS5_IJNSW_ISF_SC_EES1M_EEESI_SJ_SI_SJ_NS1H_6fusion15FusionCallbacksIS1L_NS1O_17LinearCombinationISI_fSI_fLNS_15FloatRoundStyleE2EEESH_S1N_JEEENS4_5SM1004TMEM4LOAD26SM100_TMEM_LOAD_16dp32b32xENS4_13SM90_TMA_LOADENS15_INS16_ILi2ELi4ELi3EEES19_NSW_INS5_IJS1A_SF_EEENS5_IJSF_SC_EEEEEEENS4_39AutoVectorizingCopyWithAssumedAlignmentILi128EEENS4_14SM90_TMA_STOREES23_S25_S25_EEEvvEEEEvNT_6ParamsE --------------------------
	.section	.nv.constant0._ZN7cutlass13device_kernelINS_4gemm6kernel13GemmUniversalIN4cute5tupleIJiiiiEEENS1_10collective13CollectiveMmaINS1_35MainloopSm100TmaUmmaWarpSpecializedILi8ELi2ELi4ENS5_IJNS4_1CILi4EEESB_NSA_ILi1EEEEEEEENS5_IJNSA_ILi64EEENSA_ILi128EEESG_EEENS_12float_e4m3_tENS5_IJlSC_lEEESI_SJ_NS4_8TiledMMAINS4_8MMA_AtomIJNS4_10MMA_TraitsINS4_19SM100_MMA_F8F6F4_SSEJSI_SI_fSF_SG_NS4_17integral_constantINS4_4UMMA5MajorELSQ_0EEESR_NSO_INSP_7ScaleInELSS_0EEEST_EEEEEENS4_6LayoutINS5_IJSC_SC_SC_EEENS5_IJNSA_ILi0EEESY_SY_EEEEENS5_IJNS4_10UnderscoreES11_S11_EEEEENS4_23SM90_TMA_LOAD_MULTICASTENS4_14ComposedLayoutINS4_7SwizzleILi3ELi4ELi3EEENS4_18smem_ptr_flag_bitsILi8EEENSW_INS5_IJNSA_ILi8EEESG_EEENS5_IJSG_SC_EEEEEEEvNS4_8identityES14_S1E_vS1F_EENS_8epilogue10collective18CollectiveEpilogueINS1H_23Sm100TmaWarpSpecializedILi2ELi2ELi32ELb0ELb0EEEJSH_NS5_IJNSW_ISF_SC_EES1M_EEESI_SJ_SI_SJ_NS1H_6fusion15FusionCallbacksIS1L_NS1O_17LinearCombinationISI_fSI_fLNS_15FloatRoundStyleE2EEESH_S1N_JEEENS4_5SM1004TMEM4LOAD26SM100_TMEM_LOAD_16dp32b32xENS4_13SM90_TMA_LOADENS15_INS16_ILi2ELi4ELi3EEES19_NSW_INS5_IJS1A_SF_EEENS5_IJSF_SC_EEEEEEENS4_39AutoVectorizingCopyWithAssumedAlignmentILi128EEENS4_14SM90_TMA_STOREES23_S25_S25_EEEvvEEEEvNT_6ParamsE,"a",@progbits
	.sectionflags	@""
	.align	4
.nv.constant0._ZN7cutlass13device_kernelINS_4gemm6kernel13GemmUniversalIN4cute5tupleIJiiiiEEENS1_10collective13CollectiveMmaINS1_35MainloopSm100TmaUmmaWarpSpecializedILi8ELi2ELi4ENS5_IJNS4_1CILi4EEESB_NSA_ILi1EEEEEEEENS5_IJNSA_ILi64EEENSA_ILi128EEESG_EEENS_12float_e4m3_tENS5_IJlSC_lEEESI_SJ_NS4_8TiledMMAINS4_8MMA_AtomIJNS4_10MMA_TraitsINS4_19SM100_MMA_F8F6F4_SSEJSI_SI_fSF_SG_NS4_17integral_constantINS4_4UMMA5MajorELSQ_0EEESR_NSO_INSP_7ScaleInELSS_0EEEST_EEEEEENS4_6LayoutINS5_IJSC_SC_SC_EEENS5_IJNSA_ILi0EEESY_SY_EEEEENS5_IJNS4_10UnderscoreES11_S11_EEEEENS4_23SM90_TMA_LOAD_MULTICASTENS4_14ComposedLayoutINS4_7SwizzleILi3ELi4ELi3EEENS4_18smem_ptr_flag_bitsILi8EEENSW_INS5_IJNSA_ILi8EEESG_EEENS5_IJSG_SC_EEEEEEEvNS4_8identityES14_S1E_vS1F_EENS_8epilogue10collective18CollectiveEpilogueINS1H_23Sm100TmaWarpSpecializedILi2ELi2ELi32ELb0ELb0EEEJSH_NS5_IJNSW_ISF_SC_EES1M_EEESI_SJ_SI_SJ_NS1H_6fusion15FusionCallbacksIS1L_NS1O_17LinearCombinationISI_fSI_fLNS_15FloatRoundStyleE2EEESH_S1N_JEEENS4_5SM1004TMEM4LOAD26SM100_TMEM_LOAD_16dp32b32xENS4_13SM90_TMA_LOADENS15_INS16_ILi2ELi4ELi3EEES19_NSW_INS5_IJS1A_SF_EEENS5_IJSF_SC_EEEEEEENS4_39AutoVectorizingCopyWithAssumedAlignmentILi128EEENS4_14SM90_TMA_STOREES23_S25_S25_EEEvvEEEEvNT_6ParamsE:
	.zero		2944


//--------------------- SYMBOLS --------------------------

	.type		.nv.reservedSmem.offset0,@object
	.size		.nv.reservedSmem.offset0,0x4
	.type		.nv.reservedSmem.cap,@object
	.size		.nv.reservedSmem.cap,0x4
	.type		__assertfail,@function
